// auto-generated by cutlass_sweep.gemm — config: {"arch": "sm_100", "cluster_m": 1, "cluster_n": 1, "dtype": "e4m3", "stages": 0, "tile_k": 32, "tile_m": 128, "tile_n": 256}
#include "cutlass/cutlass.h"
#include "cutlass/gemm/collective/collective_builder.hpp"
#include "cutlass/gemm/device/gemm_universal_adapter.h"
#include "cutlass/gemm/kernel/gemm_universal.hpp"
#include "cutlass/epilogue/collective/collective_builder.hpp"

using ElemA = cutlass::float_e4m3_t;
using ElemB = cutlass::float_e4m3_t;
using ElemCD = cutlass::float_e4m3_t;
using Acc  = float;
using TileShape    = cute::Shape<cute::_128, cute::_256, cute::_32>;
using ClusterShape = cute::Shape<cute::_1, cute::_1, cute::_1>;

using CollectiveEpilogue = typename cutlass::epilogue::collective::CollectiveBuilder<
    cutlass::arch::Sm100, cutlass::arch::OpClassTensorOp,
    TileShape, ClusterShape,
    cutlass::epilogue::collective::EpilogueTileAuto,
    Acc, Acc,
    ElemCD, cutlass::layout::RowMajor, 128 / cutlass::sizeof_bits<ElemCD>::value,
    ElemCD, cutlass::layout::RowMajor, 128 / cutlass::sizeof_bits<ElemCD>::value,
    cutlass::epilogue::collective::EpilogueScheduleAuto
  >::CollectiveOp;

using CollectiveMainloop = typename cutlass::gemm::collective::CollectiveBuilder<
    cutlass::arch::Sm100, cutlass::arch::OpClassTensorOp,
    ElemA, cutlass::layout::RowMajor, 128 / cutlass::sizeof_bits<ElemA>::value,
    ElemB, cutlass::layout::ColumnMajor, 128 / cutlass::sizeof_bits<ElemB>::value,
    Acc,
    TileShape, ClusterShape,
    cutlass::gemm::collective::StageCountAutoCarveout<static_cast<int>(sizeof(typename CollectiveEpilogue::SharedStorage))>,
    cutlass::gemm::collective::KernelScheduleAuto
  >::CollectiveOp;

using GemmKernel = cutlass::gemm::kernel::GemmUniversal<
    cute::Shape<int,int,int,int>,
    CollectiveMainloop,
    CollectiveEpilogue
>;
using Gemm = cutlass::gemm::device::GemmUniversalAdapter<GemmKernel>;

// Force the device kernel symbol into the cubin without needing a host main.
auto* _anchor = &cutlass::device_kernel<GemmKernel>;


// ===== COMPILED SASS (sm_100a) =====

	.target	sm_100a

	.elftype	@"ET_EXEC"


//--------------------- .note.nv.tkinfo           --------------------------
	.section	.note.nv.tkinfo,"",@"SHT_NOTE"
	.sectionflags	@"SHF_NOTE_NV_TKINFO"
	.tkinfo
        /*0018*/ 	.word	0x00000002
        /*0030*/ 	.string	""
        /*0030*/ 	.string	"ptxas"
        /*0030*/ 	.string	"Cuda compilation tools, release 13.0, V13.0.88"
        /*0030*/ 	.string	"Build cuda_13.0.r13.0/compiler.36424714_0"
        /*0030*/ 	.string	"-arch sm_100a -m 64 "



//--------------------- .note.nv.cuinfo           --------------------------
	.section	.note.nv.cuinfo,"",@"SHT_NOTE"
	.sectionflags	@"SHF_NOTE_NV_CUINFO"
        /*0018*/ 	.short	0x0002
        /*001a*/ 	.short	0x0064
        /*001c*/ 	.short	0x0082
	.zero		2


//--------------------- .nv.info                  --------------------------
	.section	.nv.info,"",@"SHT_CUDA_INFO"
	.align	4


	//----- nvinfo : EIATTR_REGCOUNT
	.align		4
        /*0000*/ 	.byte	0x04, 0x2f
        /*0002*/ 	.short	(.L_20 - .L_19)
	.align		4
.L_19:
        /*0004*/ 	.word	index@(_ZN7cutlass13device_kernelINS_4gemm6kernel13GemmUniversalIN4cute5tupleIJiiiiEEENS1_10collective13CollectiveMmaINS1_35MainloopSm100TmaUmmaWarpSpecializedILi14ELi2ELi2ENS5_IJNS4_1CILi1EEESB_SB_EEEEENS5_IJNSA_ILi128EEENSA_ILi256EEENSA_ILi32EEEEEENS_12float_e4m3_tENS5_IJlSB_lEEESI_SJ_NS4_8TiledMMAINS4_8MMA_AtomIJNS4_10MMA_TraitsINS4_19SM100_MMA_F8F6F4_SSEJSI_SI_fSE_SF_NS4_17integral_constantINS4_4UMMA5MajorELSQ_0EEESR_NSO_INSP_7ScaleInELSS_0EEEST_EEEEEENS4_6LayoutISC_NS5_IJNSA_ILi0EEESX_SX_EEEEENS5_IJNS4_10UnderscoreES10_S10_EEEEENS4_13SM90_TMA_LOADENS4_14ComposedLayoutINS4_7SwizzleILi1ELi4ELi3EEENS4_18smem_ptr_flag_bitsILi8EEENSW_INS5_IJNSA_ILi8EEESG_EEENS5_IJSG_SB_EEEEEEEvNS4_8identityES13_S1D_vS1E_EENS_8epilogue10collective18CollectiveEpilogueINS1G_23Sm100TmaWarpSpecializedILi4ELi2ELi64ELb0ELb0EEEJSH_NS5_IJNSW_ISE_SB_EENSW_INSA_ILi64EEESB_EEEEESI_SJ_SI_SJ_NS1G_6fusion15FusionCallbacksIS1K_NS1P_17LinearCombinationISI_fSI_fLNS_15FloatRoundStyleE2EEESH_S1O_JEEENS4_5SM1004TMEM4LOAD26SM100_TMEM_LOAD_32dp32b64xES13_NS14_INS15_ILi2ELi4ELi3EEES18_NSW_INS5_IJS19_S1M_EEENS5_IJS1M_SB_EEEEEEENS4_39AutoVectorizingCopyWithAssumedAlignmentILi128EEENS4_14SM90_TMA_STOREES23_S25_S25_EEEvvEEEEvNT_6ParamsE)
        /*0008*/ 	.word	0x000000e0


	//----- nvinfo : EIATTR_FRAME_SIZE
	.align		4
.L_20:
        /*000c*/ 	.byte	0x04, 0x11
        /*000e*/ 	.short	(.L_22 - .L_21)
	.align		4
.L_21:
        /*0010*/ 	.word	index@($__internal_2_$__cuda_sm10x_tcgen05_guardrail_trap_unallocated_columns_being_dealloced)
        /*0014*/ 	.word	0x00000000


	//----- nvinfo : EIATTR_FRAME_SIZE
	.align		4
.L_22:
        /*0018*/ 	.byte	0x04, 0x11
        /*001a*/ 	.short	(.L_24 - .L_23)
	.align		4
.L_23:
        /*001c*/ 	.word	index@($__internal_1_$__cuda_sm10x_tcgen05_guardrail_trap_phase_invalid_during_alloc)
        /*0020*/ 	.word	0x00000000


	//----- nvinfo : EIATTR_FRAME_SIZE
	.align		4
.L_24:
        /*0024*/ 	.byte	0x04, 0x11
        /*0026*/ 	.short	(.L_26 - .L_25)
	.align		4
.L_25:
        /*0028*/ 	.word	index@($__internal_0_$__cuda_sm10x_tcgen05_guardrail_trap_col_being_dealloced_not_returned_by_alloc)
        /*002c*/ 	.word	0x00000000


	//----- nvinfo : EIATTR_FRAME_SIZE
	.align		4
.L_26:
        /*0030*/ 	.byte	0x04, 0x11
        /*0032*/ 	.short	(.L_28 - .L_27)
	.align		4
.L_27:
        /*0034*/ 	.word	index@(_ZN7cutlass13device_kernelINS_4gemm6kernel13GemmUniversalIN4cute5tupleIJiiiiEEENS1_10collective13CollectiveMmaINS1_35MainloopSm100TmaUmmaWarpSpecializedILi14ELi2ELi2ENS5_IJNS4_1CILi1EEESB_SB_EEEEENS5_IJNSA_ILi128EEENSA_ILi256EEENSA_ILi32EEEEEENS_12float_e4m3_tENS5_IJlSB_lEEESI_SJ_NS4_8TiledMMAINS4_8MMA_AtomIJNS4_10MMA_TraitsINS4_19SM100_MMA_F8F6F4_SSEJSI_SI_fSE_SF_NS4_17integral_constantINS4_4UMMA5MajorELSQ_0EEESR_NSO_INSP_7ScaleInELSS_0EEEST_EEEEEENS4_6LayoutISC_NS5_IJNSA_ILi0EEESX_SX_EEEEENS5_IJNS4_10UnderscoreES10_S10_EEEEENS4_13SM90_TMA_LOADENS4_14ComposedLayoutINS4_7SwizzleILi1ELi4ELi3EEENS4_18smem_ptr_flag_bitsILi8EEENSW_INS5_IJNSA_ILi8EEESG_EEENS5_IJSG_SB_EEEEEEEvNS4_8identityES13_S1D_vS1E_EENS_8epilogue10collective18CollectiveEpilogueINS1G_23Sm100TmaWarpSpecializedILi4ELi2ELi64ELb0ELb0EEEJSH_NS5_IJNSW_ISE_SB_EENSW_INSA_ILi64EEESB_EEEEESI_SJ_SI_SJ_NS1G_6fusion15FusionCallbacksIS1K_NS1P_17LinearCombinationISI_fSI_fLNS_15FloatRoundStyleE2EEESH_S1O_JEEENS4_5SM1004TMEM4LOAD26SM100_TMEM_LOAD_32dp32b64xES13_NS14_INS15_ILi2ELi4ELi3EEES18_NSW_INS5_IJS19_S1M_EEENS5_IJS1M_SB_EEEEEEENS4_39AutoVectorizingCopyWithAssumedAlignmentILi128EEENS4_14SM90_TMA_STOREES23_S25_S25_EEEvvEEEEvNT_6ParamsE)
        /*0038*/ 	.word	0x00000000


	//----- nvinfo : EIATTR_MIN_STACK_SIZE
	.align		4
.L_28:
        /*003c*/ 	.byte	0x04, 0x12
        /*003e*/ 	.short	(.L_30 - .L_29)
	.align		4
.L_29:
        /*0040*/ 	.word	index@(_ZN7cutlass13device_kernelINS_4gemm6kernel13GemmUniversalIN4cute5tupleIJiiiiEEENS1_10collective13CollectiveMmaINS1_35MainloopSm100TmaUmmaWarpSpecializedILi14ELi2ELi2ENS5_IJNS4_1CILi1EEESB_SB_EEEEENS5_IJNSA_ILi128EEENSA_ILi256EEENSA_ILi32EEEEEENS_12float_e4m3_tENS5_IJlSB_lEEESI_SJ_NS4_8TiledMMAINS4_8MMA_AtomIJNS4_10MMA_TraitsINS4_19SM100_MMA_F8F6F4_SSEJSI_SI_fSE_SF_NS4_17integral_constantINS4_4UMMA5MajorELSQ_0EEESR_NSO_INSP_7ScaleInELSS_0EEEST_EEEEEENS4_6LayoutISC_NS5_IJNSA_ILi0EEESX_SX_EEEEENS5_IJNS4_10UnderscoreES10_S10_EEEEENS4_13SM90_TMA_LOADENS4_14ComposedLayoutINS4_7SwizzleILi1ELi4ELi3EEENS4_18smem_ptr_flag_bitsILi8EEENSW_INS5_IJNSA_ILi8EEESG_EEENS5_IJSG_SB_EEEEEEEvNS4_8identityES13_S1D_vS1E_EENS_8epilogue10collective18CollectiveEpilogueINS1G_23Sm100TmaWarpSpecializedILi4ELi2ELi64ELb0ELb0EEEJSH_NS5_IJNSW_ISE_SB_EENSW_INSA_ILi64EEESB_EEEEESI_SJ_SI_SJ_NS1G_6fusion15FusionCallbacksIS1K_NS1P_17LinearCombinationISI_fSI_fLNS_15FloatRoundStyleE2EEESH_S1O_JEEENS4_5SM1004TMEM4LOAD26SM100_TMEM_LOAD_32dp32b64xES13_NS14_INS15_ILi2ELi4ELi3EEES18_NSW_INS5_IJS19_S1M_EEENS5_IJS1M_SB_EEEEEEENS4_39AutoVectorizingCopyWithAssumedAlignmentILi128EEENS4_14SM90_TMA_STOREES23_S25_S25_EEEvvEEEEvNT_6ParamsE)
        /*0044*/ 	.word	0x00000000
.L_30:


//--------------------- .nv.compat                --------------------------
	.section	.nv.compat,"",@"SHT_CUDA_COMPAT_INFO"
	.align	4
        /*0000*/ 	.byte	0x02, 0x09, 0x01, 0x00, 0x02, 0x02, 0x02, 0x00, 0x02, 0x05, 0x05, 0x00, 0x03, 0x07, 0x01, 0x01
        /*0010*/ 	.byte	0x02, 0x03, 0x01, 0x00, 0x02, 0x06, 0x01, 0x00, 0x04, 0x0b, 0x08, 0x00, 0x09, 0x00, 0x00, 0x00
        /*0020*/ 	.byte	0x00, 0x00, 0x00, 0x00


//--------------------- .nv.info._ZN7cutlass13device_kernelINS_4gemm6kernel13GemmUniversalIN4cute5tupleIJiiiiEEENS1_10collective13CollectiveMmaINS1_35MainloopSm100TmaUmmaWarpSpecializedILi14ELi2ELi2ENS5_IJNS4_1CILi1EEESB_SB_EEEEENS5_IJNSA_ILi128EEENSA_ILi256EEENSA_ILi32EEEEEENS_12float_e4m3_tENS5_IJlSB_lEEESI_SJ_NS4_8TiledMMAINS4_8MMA_AtomIJNS4_10MMA_TraitsINS4_19SM100_MMA_F8F6F4_SSEJSI_SI_fSE_SF_NS4_17integral_constantINS4_4UMMA5MajorELSQ_0EEESR_NSO_INSP_7ScaleInELSS_0EEEST_EEEEEENS4_6LayoutISC_NS5_IJNSA_ILi0EEESX_SX_EEEEENS5_IJNS4_10UnderscoreES10_S10_EEEEENS4_13SM90_TMA_LOADENS4_14ComposedLayoutINS4_7SwizzleILi1ELi4ELi3EEENS4_18smem_ptr_flag_bitsILi8EEENSW_INS5_IJNSA_ILi8EEESG_EEENS5_IJSG_SB_EEEEEEEvNS4_8identityES13_S1D_vS1E_EENS_8epilogue10collective18CollectiveEpilogueINS1G_23Sm100TmaWarpSpecializedILi4ELi2ELi64ELb0ELb0EEEJSH_NS5_IJNSW_ISE_SB_EENSW_INSA_ILi64EEESB_EEEEESI_SJ_SI_SJ_NS1G_6fusion15FusionCallbacksIS1K_NS1P_17LinearCombinationISI_fSI_fLNS_15FloatRoundStyleE2EEESH_S1O_JEEENS4_5SM1004TMEM4LOAD26SM100_TMEM_LOAD_32dp32b64xES13_NS14_INS15_ILi2ELi4ELi3EEES18_NSW_INS5_IJS19_S1M_EEENS5_IJS1M_SB_EEEEEEENS4_39AutoVectorizingCopyWithAssumedAlignmentILi128EEENS4_14SM90_TMA_STOREES23_S25_S25_EEEvvEEEEvNT_6ParamsE --------------------------
	.section	.nv.info._ZN7cutlass13device_kernelINS_4gemm6kernel13GemmUniversalIN4cute5tupleIJiiiiEEENS1_10collective13CollectiveMmaINS1_35MainloopSm100TmaUmmaWarpSpecializedILi14ELi2ELi2ENS5_IJNS4_1CILi1EEESB_SB_EEEEENS5_IJNSA_ILi128EEENSA_ILi256EEENSA_ILi32EEEEEENS_12float_e4m3_tENS5_IJlSB_lEEESI_SJ_NS4_8TiledMMAINS4_8MMA_AtomIJNS4_10MMA_TraitsINS4_19SM100_MMA_F8F6F4_SSEJSI_SI_fSE_SF_NS4_17integral_constantINS4_4UMMA5MajorELSQ_0EEESR_NSO_INSP_7ScaleInELSS_0EEEST_EEEEEENS4_6LayoutISC_NS5_IJNSA_ILi0EEESX_SX_EEEEENS5_IJNS4_10UnderscoreES10_S10_EEEEENS4_13SM90_TMA_LOADENS4_14ComposedLayoutINS4_7SwizzleILi1ELi4ELi3EEENS4_18smem_ptr_flag_bitsILi8EEENSW_INS5_IJNSA_ILi8EEESG_EEENS5_IJSG_SB_EEEEEEEvNS4_8identityES13_S1D_vS1E_EENS_8epilogue10collective18CollectiveEpilogueINS1G_23Sm100TmaWarpSpecializedILi4ELi2ELi64ELb0ELb0EEEJSH_NS5_IJNSW_ISE_SB_EENSW_INSA_ILi64EEESB_EEEEESI_SJ_SI_SJ_NS1G_6fusion15FusionCallbacksIS1K_NS1P_17LinearCombinationISI_fSI_fLNS_15FloatRoundStyleE2EEESH_S1O_JEEENS4_5SM1004TMEM4LOAD26SM100_TMEM_LOAD_32dp32b64xES13_NS14_INS15_ILi2ELi4ELi3EEES18_NSW_INS5_IJS19_S1M_EEENS5_IJS1M_SB_EEEEEEENS4_39AutoVectorizingCopyWithAssumedAlignmentILi128EEENS4_14SM90_TMA_STOREES23_S25_S25_EEEvvEEEEvNT_6ParamsE,"",@"SHT_CUDA_INFO"
	.sectionflags	@""
	.align	4


	//----- nvinfo : EIATTR_CUDA_API_VERSION
	.align		4
        /*0000*/ 	.byte	0x04, 0x37
        /*0002*/ 	.short	(.L_32 - .L_31)
.L_31:
        /*0004*/ 	.word	0x00000082


	//----- nvinfo : EIATTR_KPARAM_INFO
	.align		4
.L_32:
        /*0008*/ 	.byte	0x04, 0x17
        /*000a*/ 	.short	(.L_34 - .L_33)
.L_33:
        /*000c*/ 	.word	0x00000000
        /*0010*/ 	.short	0x0000
        /*0012*/ 	.short	0x0000
        /*0014*/ 	.byte	0x00, 0xf0, 0x01, 0x20


	//----- nvinfo : EIATTR_AT_ENTRY_FRAGMENTS
	.align		4
.L_34:
        /*0018*/ 	.byte	0x04, 0x4f
        /*001a*/ 	.short	(.L_36 - .L_35)


	//   ....[0]....
.L_35:
        /*001c*/ 	.word	0x00000006


	//----- nvinfo : EIATTR_RESERVED_SMEM_USED
	.align		4
.L_36:
        /*0020*/ 	.byte	0x01, 0x41
	.zero		2


	//----- nvinfo : EIATTR_SPARSE_MMA_MASK
	.align		4
        /*0024*/ 	.byte	0x03, 0x50
        /*0026*/ 	.short	0x0000


	//----- nvinfo : EIATTR_TCGEN05_1CTA_USED
	.align		4
        /*0028*/ 	.byte	0x01, 0x51
	.zero		2


	//----- nvinfo : EIATTR_MAXREG_COUNT
	.align		4
        /*002c*/ 	.byte	0x03, 0x1b
        /*002e*/ 	.short	0x00ff


	//----- nvinfo : EIATTR_NUM_BARRIERS
	.align		4
        /*0030*/ 	.byte	0x02, 0x4c
        /*0032*/ 	.byte	0x07
	.zero		1


	//----- nvinfo : EIATTR_EXTERNS
	.align		4
        /*0034*/ 	.byte	0x04, 0x0f
        /*0036*/ 	.short	(.L_38 - .L_37)


	//   ....[0]....
	.align		4
.L_37:
        /*0038*/ 	.word	index@(__assertfail)


	//----- nvinfo : EIATTR_MERCURY_ISA_VERSION
	.align		4
.L_38:
        /*003c*/ 	.byte	0x03, 0x5f
        /*003e*/ 	.short	0x0101


	//----- nvinfo : EIATTR_INT_WARP_WIDE_INSTR_OFFSETS
	.align		4
        /*0040*/ 	.byte	0x04, 0x31
        /*0042*/ 	.short	(.L_40 - .L_39)


	//   ....[0]....
.L_39:
        /*0044*/ 	.word	0x00001f10


	//   ....[1]....
        /*0048*/ 	.word	0x00003c90


	//   ....[2]....
        /*004c*/ 	.word	0x00003cb0


	//   ....[3]....
        /*0050*/ 	.word	0x00003ce0


	//   ....[4]....
        /*0054*/ 	.word	0x00004620


	//   ....[5]....
        /*0058*/ 	.word	0x00004690


	//   ....[6]....
        /*005c*/ 	.word	0x00004770


	//   ....[7]....
        /*0060*/ 	.word	0x000047f0


	//   ....[8]....
        /*0064*/ 	.word	0x00004900


	//   ....[9]....
        /*0068*/ 	.word	0x00004990


	//   ....[10]....
        /*006c*/ 	.word	0x00004b70


	//   ....[11]....
        /*0070*/ 	.word	0x00004cd0


	//----- nvinfo : EIATTR_COOP_GROUP_MASK_REGIDS
	.align		4
.L_40:
        /*0074*/ 	.byte	0x04, 0x29
        /*0076*/ 	.short	(.L_42 - .L_41)


	//   ....[0]....
.L_41:
        /*0078*/ 	.word	0xffffffff


	//   ....[1]....
        /*007c*/ 	.word	0xffffffff


	//   ....[2]....
        /*0080*/ 	.word	0xffffffff


	//   ....[3]....
        /*0084*/ 	.word	0xffffffff


	//   ....[4]....
        /*0088*/ 	.word	0xffffffff


	//   ....[5]....
        /*008c*/ 	.word	0xffffffff


	//   ....[6]....
        /*0090*/ 	.word	0xffffffff


	//   ....[7]....
        /*0094*/ 	.word	0xffffffff


	//   ....[8]....
        /*0098*/ 	.word	0xffffffff


	//   ....[9]....
        /*009c*/ 	.word	0xffffffff


	//   ....[10]....
        /*00a0*/ 	.word	0xffffffff


	//   ....[11]....
        /*00a4*/ 	.word	0xffffffff


	//   ....[12]....
        /*00a8*/ 	.word	0xffffffff


	//----- nvinfo : EIATTR_COOP_GROUP_INSTR_OFFSETS
	.align		4
.L_42:
        /*00ac*/ 	.byte	0x04, 0x28
        /*00ae*/ 	.short	(.L_44 - .L_43)


	//   ....[0]....
.L_43:
        /*00b0*/ 	.word	0x00000090


	//   ....[1]....
        /*00b4*/ 	.word	0x000004d0


	//   ....[2]....
        /*00b8*/ 	.word	0x000007b0


	//   ....[3]....
        /*00bc*/ 	.word	0x00000950


	//   ....[4]....
        /*00c0*/ 	.word	0x00000a50


	//   ....[5]....
        /*00c4*/ 	.word	0x00000bc0


	//   ....[6]....
        /*00c8*/ 	.word	0x00000d20


	//   ....[7]....
        /*00cc*/ 	.word	0x00001df0


	//   ....[8]....
        /*00d0*/ 	.word	0x00003170


	//   ....[9]....
        /*00d4*/ 	.word	0x00003380


	//   ....[10]....
        /*00d8*/ 	.word	0x000033b0


	//   ....[11]....
        /*00dc*/ 	.word	0x00003b70


	//   ....[12]....
        /*00e0*/ 	.word	0x00003da0


	//----- nvinfo : EIATTR_VRC_CTA_INIT_COUNT
	.align		4
.L_44:
        /*00e4*/ 	.byte	0x02, 0x4a
        /*00e6*/ 	.byte	0x80
	.zero		1


	//----- nvinfo : EIATTR_SYSCALL_OFFSETS
	.align		4
        /*00e8*/ 	.byte	0x04, 0x46
        /*00ea*/ 	.short	(.L_46 - .L_45)


	//   ....[0]....
.L_45:
        /*00ec*/ 	.word	0x00005740


	//   ....[1]....
        /*00f0*/ 	.word	0x00005880


	//   ....[2]....
        /*00f4*/ 	.word	0x000060e0


	//   ....[3]....
        /*00f8*/ 	.word	0x00007700


	//   ....[4]....
        /*00fc*/ 	.word	0x00008cb0


	//   ....[5]....
        /*0100*/ 	.word	0x0000a280


	//----- nvinfo : EIATTR_MBARRIER_INSTR_OFFSETS
	.align		4
.L_46:
        /*0104*/ 	.byte	0x04, 0x39
        /*0106*/ 	.short	(.L_48 - .L_47)


	//   ....[0]....
.L_47:
        /*0108*/ 	.word	0x000005d0
        /*010c*/ 	.word	0x000000ff
        /*0110*/ 	.word	0x00000000
        /*0114*/ 	.short	0x0100
        /*0116*/ 	.byte	0x05
	.zero		1


	//   ....[1]....
        /*0118*/ 	.word	0x000005e0
        /*011c*/ 	.word	0x000000ff
        /*0120*/ 	.word	0x00000070
        /*0124*/ 	.short	0x0100
        /*0126*/ 	.byte	0x05
	.zero		1


	//   ....[2]....
        /*0128*/ 	.word	0x000005f0
        /*012c*/ 	.word	0x000000ff
        /*0130*/ 	.word	0x00000008
        /*0134*/ 	.short	0x0100
        /*0136*/ 	.byte	0x05
	.zero		1


	//   ....[3]....
        /*0138*/ 	.word	0x00000600
        /*013c*/ 	.word	0x000000ff
        /*0140*/ 	.word	0x00000078
        /*0144*/ 	.short	0x0100
        /*0146*/ 	.byte	0x05
	.zero		1


	//   ....[4]....
        /*0148*/ 	.word	0x00000610
        /*014c*/ 	.word	0x000000ff
        /*0150*/ 	.word	0x00000010
        /*0154*/ 	.short	0x0100
        /*0156*/ 	.byte	0x05
	.zero		1


	//   ....[5]....
        /*0158*/ 	.word	0x00000620
        /*015c*/ 	.word	0x000000ff
        /*0160*/ 	.word	0x00000080
        /*0164*/ 	.short	0x0100
        /*0166*/ 	.byte	0x05
	.zero		1


	//   ....[6]....
        /*0168*/ 	.word	0x00000630
        /*016c*/ 	.word	0x000000ff
        /*0170*/ 	.word	0x00000018
        /*0174*/ 	.short	0x0100
        /*0176*/ 	.byte	0x05
	.zero		1


	//   ....[7]....
        /*0178*/ 	.word	0x00000640
        /*017c*/ 	.word	0x000000ff
        /*0180*/ 	.word	0x00000088
        /*0184*/ 	.short	0x0100
        /*0186*/ 	.byte	0x05
	.zero		1


	//   ....[8]....
        /*0188*/ 	.word	0x00000650
        /*018c*/ 	.word	0x000000ff
        /*0190*/ 	.word	0x00000020
        /*0194*/ 	.short	0x0100
        /*0196*/ 	.byte	0x05
	.zero		1


	//   ....[9]....
        /*0198*/ 	.word	0x00000660
        /*019c*/ 	.word	0x000000ff
        /*01a0*/ 	.word	0x00000090
        /*01a4*/ 	.short	0x0100
        /*01a6*/ 	.byte	0x05
	.zero		1


	//   ....[10]....
        /*01a8*/ 	.word	0x00000670
        /*01ac*/ 	.word	0x000000ff
        /*01b0*/ 	.word	0x00000028
        /*01b4*/ 	.short	0x0100
        /*01b6*/ 	.byte	0x05
	.zero		1


	//   ....[11]....
        /*01b8*/ 	.word	0x00000680
        /*01bc*/ 	.word	0x000000ff
        /*01c0*/ 	.word	0x00000098
        /*01c4*/ 	.short	0x0100
        /*01c6*/ 	.byte	0x05
	.zero		1


	//   ....[12]....
        /*01c8*/ 	.word	0x00000690
        /*01cc*/ 	.word	0x000000ff
        /*01d0*/ 	.word	0x00000030
        /*01d4*/ 	.short	0x0100
        /*01d6*/ 	.byte	0x05
	.zero		1


	//   ....[13]....
        /*01d8*/ 	.word	0x000006a0
        /*01dc*/ 	.word	0x000000ff
        /*01e0*/ 	.word	0x000000a0
        /*01e4*/ 	.short	0x0100
        /*01e6*/ 	.byte	0x05
	.zero		1


	//   ....[14]....
        /*01e8*/ 	.word	0x000006b0
        /*01ec*/ 	.word	0x000000ff
        /*01f0*/ 	.word	0x00000038
        /*01f4*/ 	.short	0x0100
        /*01f6*/ 	.byte	0x05
	.zero		1


	//   ....[15]....
        /*01f8*/ 	.word	0x000006c0
        /*01fc*/ 	.word	0x000000ff
        /*0200*/ 	.word	0x000000a8
        /*0204*/ 	.short	0x0100
        /*0206*/ 	.byte	0x05
	.zero		1


	//   ....[16]....
        /*0208*/ 	.word	0x000006d0
        /*020c*/ 	.word	0x000000ff
        /*0210*/ 	.word	0x00000040
        /*0214*/ 	.short	0x0100
        /*0216*/ 	.byte	0x05
	.zero		1


	//   ....[17]....
        /*0218*/ 	.word	0x000006e0
        /*021c*/ 	.word	0x000000ff
        /*0220*/ 	.word	0x000000b0
        /*0224*/ 	.short	0x0100
        /*0226*/ 	.byte	0x05
	.zero		1


	//   ....[18]....
        /*0228*/ 	.word	0x000006f0
        /*022c*/ 	.word	0x000000ff
        /*0230*/ 	.word	0x00000048
        /*0234*/ 	.short	0x0100
        /*0236*/ 	.byte	0x05
	.zero		1


	//   ....[19]....
        /*0238*/ 	.word	0x00000700
        /*023c*/ 	.word	0x000000ff
        /*0240*/ 	.word	0x000000b8
        /*0244*/ 	.short	0x0100
        /*0246*/ 	.byte	0x05
	.zero		1


	//   ....[20]....
        /*0248*/ 	.word	0x00000710
        /*024c*/ 	.word	0x000000ff
        /*0250*/ 	.word	0x00000050
        /*0254*/ 	.short	0x0100
        /*0256*/ 	.byte	0x05
	.zero		1


	//   ....[21]....
        /*0258*/ 	.word	0x00000720
        /*025c*/ 	.word	0x000000ff
        /*0260*/ 	.word	0x000000c0
        /*0264*/ 	.short	0x0100
        /*0266*/ 	.byte	0x05
	.zero		1


	//   ....[22]....
        /*0268*/ 	.word	0x00000730
        /*026c*/ 	.word	0x000000ff
        /*0270*/ 	.word	0x00000058
        /*0274*/ 	.short	0x0100
        /*0276*/ 	.byte	0x05
	.zero		1


	//   ....[23]....
        /*0278*/ 	.word	0x00000740
        /*027c*/ 	.word	0x000000ff
        /*0280*/ 	.word	0x000000c8
        /*0284*/ 	.short	0x0100
        /*0286*/ 	.byte	0x05
	.zero		1


	//   ....[24]....
        /*0288*/ 	.word	0x00000750
        /*028c*/ 	.word	0x000000ff
        /*0290*/ 	.word	0x00000060
        /*0294*/ 	.short	0x0100
        /*0296*/ 	.byte	0x05
	.zero		1


	//   ....[25]....
        /*0298*/ 	.word	0x00000760
        /*029c*/ 	.word	0x000000ff
        /*02a0*/ 	.word	0x000000d0
        /*02a4*/ 	.short	0x0100
        /*02a6*/ 	.byte	0x05
	.zero		1


	//   ....[26]....
        /*02a8*/ 	.word	0x00000770
        /*02ac*/ 	.word	0x000000ff
        /*02b0*/ 	.word	0x00000068
        /*02b4*/ 	.short	0x0100
        /*02b6*/ 	.byte	0x05
	.zero		1


	//   ....[27]....
        /*02b8*/ 	.word	0x00000780
        /*02bc*/ 	.word	0x000000ff
        /*02c0*/ 	.word	0x000000d8
        /*02c4*/ 	.short	0x0100
        /*02c6*/ 	.byte	0x05
	.zero		1


	//   ....[28]....
        /*02c8*/ 	.word	0x000008c0
        /*02cc*/ 	.word	0x000000ff
        /*02d0*/ 	.word	0x000000e0
        /*02d4*/ 	.short	0x0100
        /*02d6*/ 	.byte	0x07
	.zero		1


	//   ....[29]....
        /*02d8*/ 	.word	0x000008d0
        /*02dc*/ 	.word	0x000000ff
        /*02e0*/ 	.word	0x00000100
        /*02e4*/ 	.short	0x0100
        /*02e6*/ 	.byte	0x07
	.zero		1


	//   ....[30]....
        /*02e8*/ 	.word	0x000008e0
        /*02ec*/ 	.word	0x000000ff
        /*02f0*/ 	.word	0x000000e8
        /*02f4*/ 	.short	0x0100
        /*02f6*/ 	.byte	0x07
	.zero		1


	//   ....[31]....
        /*02f8*/ 	.word	0x000008f0
        /*02fc*/ 	.word	0x000000ff
        /*0300*/ 	.word	0x00000108
        /*0304*/ 	.short	0x0100
        /*0306*/ 	.byte	0x07
	.zero		1


	//   ....[32]....
        /*0308*/ 	.word	0x00000900
        /*030c*/ 	.word	0x000000ff
        /*0310*/ 	.word	0x000000f0
        /*0314*/ 	.short	0x0100
        /*0316*/ 	.byte	0x07
	.zero		1


	//   ....[33]....
        /*0318*/ 	.word	0x00000910
        /*031c*/ 	.word	0x000000ff
        /*0320*/ 	.word	0x00000110
        /*0324*/ 	.short	0x0100
        /*0326*/ 	.byte	0x07
	.zero		1


	//   ....[34]....
        /*0328*/ 	.word	0x00000920
        /*032c*/ 	.word	0x000000ff
        /*0330*/ 	.word	0x000000f8
        /*0334*/ 	.short	0x0100
        /*0336*/ 	.byte	0x07
	.zero		1


	//   ....[35]....
        /*0338*/ 	.word	0x00000930
        /*033c*/ 	.word	0x000000ff
        /*0340*/ 	.word	0x00000118
        /*0344*/ 	.short	0x0100
        /*0346*/ 	.byte	0x07
	.zero		1


	//   ....[36]....
        /*0348*/ 	.word	0x00000a20
        /*034c*/ 	.word	0x000000ff
        /*0350*/ 	.word	0x00000120
        /*0354*/ 	.short	0x0100
        /*0356*/ 	.byte	0x05
	.zero		1


	//   ....[37]....
        /*0358*/ 	.word	0x00000a30
        /*035c*/ 	.word	0x000000ff
        /*0360*/ 	.word	0x00000128
        /*0364*/ 	.short	0x0100
        /*0366*/ 	.byte	0x05
	.zero		1


	//   ....[38]....
        /*0368*/ 	.word	0x00000b70
        /*036c*/ 	.word	0x000000ff
        /*0370*/ 	.word	0x00000130
        /*0374*/ 	.short	0x0100
        /*0376*/ 	.byte	0x05
	.zero		1


	//   ....[39]....
        /*0378*/ 	.word	0x00000b80
        /*037c*/ 	.word	0x000000ff
        /*0380*/ 	.word	0x00000140
        /*0384*/ 	.short	0x0100
        /*0386*/ 	.byte	0x05
	.zero		1


	//   ....[40]....
        /*0388*/ 	.word	0x00000b90
        /*038c*/ 	.word	0x000000ff
        /*0390*/ 	.word	0x00000138
        /*0394*/ 	.short	0x0100
        /*0396*/ 	.byte	0x05
	.zero		1


	//   ....[41]....
        /*0398*/ 	.word	0x00000ba0
        /*039c*/ 	.word	0x000000ff
        /*03a0*/ 	.word	0x00000148
        /*03a4*/ 	.short	0x0100
        /*03a6*/ 	.byte	0x05
	.zero		1


	//   ....[42]....
        /*03a8*/ 	.word	0x00000cd0
        /*03ac*/ 	.word	0x000000ff
        /*03b0*/ 	.word	0x00000150
        /*03b4*/ 	.short	0x0100
        /*03b6*/ 	.byte	0x07
	.zero		1


	//   ....[43]....
        /*03b8*/ 	.word	0x00000ce0
        /*03bc*/ 	.word	0x000000ff
        /*03c0*/ 	.word	0x00000160
        /*03c4*/ 	.short	0x0100
        /*03c6*/ 	.byte	0x07
	.zero		1


	//   ....[44]....
        /*03c8*/ 	.word	0x00000cf0
        /*03cc*/ 	.word	0x000000ff
        /*03d0*/ 	.word	0x00000158
        /*03d4*/ 	.short	0x0100
        /*03d6*/ 	.byte	0x07
	.zero		1


	//   ....[45]....
        /*03d8*/ 	.word	0x00000d00
        /*03dc*/ 	.word	0x000000ff
        /*03e0*/ 	.word	0x00000168
        /*03e4*/ 	.short	0x0100
        /*03e6*/ 	.byte	0x07
	.zero		1


	//   ....[46]....
        /*03e8*/ 	.word	0x00000df0
        /*03ec*/ 	.word	0x000000ff
        /*03f0*/ 	.word	0x00000170
        /*03f4*/ 	.short	0x0100
        /*03f6*/ 	.byte	0x05
	.zero		1


	//   ....[47]....
        /*03f8*/ 	.word	0x00000e00
        /*03fc*/ 	.word	0x000000ff
        /*0400*/ 	.word	0x00000180
        /*0404*/ 	.short	0x0100
        /*0406*/ 	.byte	0x05
	.zero		1


	//   ....[48]....
        /*0408*/ 	.word	0x00000e10
        /*040c*/ 	.word	0x000000ff
        /*0410*/ 	.word	0x00000178
        /*0414*/ 	.short	0x0100
        /*0416*/ 	.byte	0x05
	.zero		1


	//   ....[49]....
        /*0418*/ 	.word	0x00000e20
        /*041c*/ 	.word	0x000000ff
        /*0420*/ 	.word	0x00000188
        /*0424*/ 	.short	0x0100
        /*0426*/ 	.byte	0x05
	.zero		1


	//   ....[50]....
        /*0428*/ 	.word	0x000016f0
        /*042c*/ 	.word	0x00000003
        /*0430*/ 	.word	0x00000180
        /*0434*/ 	.short	0x010a
        /*0436*/ 	.byte	0xff
	.zero		1


	//   ....[51]....
        /*0438*/ 	.word	0x00001720
        /*043c*/ 	.word	0x00000003
        /*0440*/ 	.word	0x00000170
        /*0444*/ 	.short	0x0101
        /*0446*/ 	.byte	0xff
	.zero		1


	//   ....[52]....
        /*0448*/ 	.word	0x000017f0
        /*044c*/ 	.word	0x000000ff
        /*0450*/ 	.word	0x00000070
        /*0454*/ 	.short	0x010a
        /*0456*/ 	.byte	0x08
	.zero		1


	//   ....[53]....
        /*0458*/ 	.word	0x00001890
        /*045c*/ 	.word	0x000000ff
        /*0460*/ 	.word	0x00000070
        /*0464*/ 	.short	0x010a
        /*0466*/ 	.byte	0x21
	.zero		1


	//   ....[54]....
        /*0468*/ 	.word	0x000019e0
        /*046c*/ 	.word	0x000000ff
        /*0470*/ 	.word	0x00000070
        /*0474*/ 	.short	0x010a
        /*0476*/ 	.byte	0x08
	.zero		1


	//   ....[55]....
        /*0478*/ 	.word	0x00001af0
        /*047c*/ 	.word	0x000000ff
        /*0480*/ 	.word	0x00000128
        /*0484*/ 	.short	0x0101
        /*0486*/ 	.byte	0x04
	.zero		1


	//   ....[56]....
        /*0488*/ 	.word	0x00001b10
        /*048c*/ 	.word	0x000000ff
        /*0490*/ 	.word	0x00000070
        /*0494*/ 	.short	0x010a
        /*0496*/ 	.byte	0x08
	.zero		1


	//   ....[57]....
        /*0498*/ 	.word	0x00001b90
        /*049c*/ 	.word	0x000000ff
        /*04a0*/ 	.word	0x00000070
        /*04a4*/ 	.short	0x010a
        /*04a6*/ 	.byte	0x11
	.zero		1


	//   ....[58]....
        /*04a8*/ 	.word	0x00001ce0
        /*04ac*/ 	.word	0x000000ff
        /*04b0*/ 	.word	0x00000070
        /*04b4*/ 	.short	0x010a
        /*04b6*/ 	.byte	0x08
	.zero		1


	//   ....[59]....
        /*04b8*/ 	.word	0x00001e20
        /*04bc*/ 	.word	0x00000002
        /*04c0*/ 	.word	0x00000130
        /*04c4*/ 	.short	0x010a
        /*04c6*/ 	.byte	0xff
	.zero		1


	//   ....[60]....
        /*04c8*/ 	.word	0x00001ee0
        /*04cc*/ 	.word	0x00000002
        /*04d0*/ 	.word	0x00000000
        /*04d4*/ 	.short	0x0101
        /*04d6*/ 	.byte	0xff
	.zero		1


	//   ....[61]....
        /*04d8*/ 	.word	0x00002440
        /*04dc*/ 	.word	0x000000ff
        /*04e0*/ 	.word	0x00000000
        /*04e4*/ 	.short	0x010a
        /*04e6*/ 	.byte	0x05
	.zero		1


	//   ....[62]....
        /*04e8*/ 	.word	0x000024d0
        /*04ec*/ 	.word	0x000000ff
        /*04f0*/ 	.word	0x00000000
        /*04f4*/ 	.short	0x010a
        /*04f6*/ 	.byte	0x05
	.zero		1


	//   ....[63]....
        /*04f8*/ 	.word	0x00002560
        /*04fc*/ 	.word	0x000000ff
        /*0500*/ 	.word	0x00000000
        /*0504*/ 	.short	0x010a
        /*0506*/ 	.byte	0x05
	.zero		1


	//   ....[64]....
        /*0508*/ 	.word	0x000025f0
        /*050c*/ 	.word	0x000000ff
        /*0510*/ 	.word	0x00000000
        /*0514*/ 	.short	0x010a
        /*0516*/ 	.byte	0x05
	.zero		1


	//   ....[65]....
        /*0518*/ 	.word	0x00002680
        /*051c*/ 	.word	0x000000ff
        /*0520*/ 	.word	0x00000000
        /*0524*/ 	.short	0x010a
        /*0526*/ 	.byte	0x05
	.zero		1


	//   ....[66]....
        /*0528*/ 	.word	0x00002710
        /*052c*/ 	.word	0x000000ff
        /*0530*/ 	.word	0x00000000
        /*0534*/ 	.short	0x010a
        /*0536*/ 	.byte	0x05
	.zero		1


	//   ....[67]....
        /*0538*/ 	.word	0x000027a0
        /*053c*/ 	.word	0x000000ff
        /*0540*/ 	.word	0x00000000
        /*0544*/ 	.short	0x010a
        /*0546*/ 	.byte	0x05
	.zero		1


	//   ....[68]....
        /*0548*/ 	.word	0x00002830
        /*054c*/ 	.word	0x000000ff
        /*0550*/ 	.word	0x00000000
        /*0554*/ 	.short	0x010a
        /*0556*/ 	.byte	0x05
	.zero		1


	//   ....[69]....
        /*0558*/ 	.word	0x000028c0
        /*055c*/ 	.word	0x000000ff
        /*0560*/ 	.word	0x00000000
        /*0564*/ 	.short	0x010a
        /*0566*/ 	.byte	0x05
	.zero		1


	//   ....[70]....
        /*0568*/ 	.word	0x00002950
        /*056c*/ 	.word	0x000000ff
        /*0570*/ 	.word	0x00000000
        /*0574*/ 	.short	0x010a
        /*0576*/ 	.byte	0x05
	.zero		1


	//   ....[71]....
        /*0578*/ 	.word	0x000029e0
        /*057c*/ 	.word	0x000000ff
        /*0580*/ 	.word	0x00000000
        /*0584*/ 	.short	0x010a
        /*0586*/ 	.byte	0x05
	.zero		1


	//   ....[72]....
        /*0588*/ 	.word	0x00002a70
        /*058c*/ 	.word	0x000000ff
        /*0590*/ 	.word	0x00000000
        /*0594*/ 	.short	0x010a
        /*0596*/ 	.byte	0x05
	.zero		1


	//   ....[73]....
        /*0598*/ 	.word	0x00002b00
        /*059c*/ 	.word	0x000000ff
        /*05a0*/ 	.word	0x00000000
        /*05a4*/ 	.short	0x010a
        /*05a6*/ 	.byte	0x05
	.zero		1


	//   ....[74]....
        /*05a8*/ 	.word	0x00002ba0
        /*05ac*/ 	.word	0x00000000
        /*05b0*/ 	.word	0x00000000
        /*05b4*/ 	.short	0x010a
        /*05b6*/ 	.byte	0xff
	.zero		1


	//   ....[75]....
        /*05b8*/ 	.word	0x00002cc0
        /*05bc*/ 	.word	0x00000000
        /*05c0*/ 	.word	0x00000170
        /*05c4*/ 	.short	0x010a
        /*05c6*/ 	.byte	0xff
	.zero		1


	//   ....[76]....
        /*05c8*/ 	.word	0x00002d20
        /*05cc*/ 	.word	0x00000004
        /*05d0*/ 	.word	0x00000000
        /*05d4*/ 	.short	0x0101
        /*05d6*/ 	.byte	0xff
	.zero		1


	//   ....[77]....
        /*05d8*/ 	.word	0x00002d40
        /*05dc*/ 	.word	0x000000ff
        /*05e0*/ 	.word	0x00000140
        /*05e4*/ 	.short	0x010a
        /*05e6*/ 	.byte	0x05
	.zero		1


	//   ....[78]....
        /*05e8*/ 	.word	0x00002e60
        /*05ec*/ 	.word	0x00000000
        /*05f0*/ 	.word	0x00000130
        /*05f4*/ 	.short	0x010a
        /*05f6*/ 	.byte	0xff
	.zero		1


	//   ....[79]....
        /*05f8*/ 	.word	0x00002f70
        /*05fc*/ 	.word	0x00000000
        /*0600*/ 	.word	0x00000000
        /*0604*/ 	.short	0x0101
        /*0606*/ 	.byte	0xff
	.zero		1


	//   ....[80]....
        /*0608*/ 	.word	0x00003000
        /*060c*/ 	.word	0x000000ff
        /*0610*/ 	.word	0x00000140
        /*0614*/ 	.short	0x0106
        /*0616*/ 	.byte	0x05
	.zero		1


	//   ....[81]....
        /*0618*/ 	.word	0x00003020
        /*061c*/ 	.word	0x000000ff
        /*0620*/ 	.word	0x00000140
        /*0624*/ 	.short	0x010a
        /*0626*/ 	.byte	0x05
	.zero		1


	//   ....[82]....
        /*0628*/ 	.word	0x000030b0
        /*062c*/ 	.word	0x000000ff
        /*0630*/ 	.word	0x00000140
        /*0634*/ 	.short	0x0106
        /*0636*/ 	.byte	0x04
	.zero		1


	//   ....[83]....
        /*0638*/ 	.word	0x000030f0
        /*063c*/ 	.word	0x00000000
        /*0640*/ 	.word	0x00000140
        /*0644*/ 	.short	0x010a
        /*0646*/ 	.byte	0xff
	.zero		1


	//   ....[84]....
        /*0648*/ 	.word	0x000035d0
        /*064c*/ 	.word	0x00000000
        /*0650*/ 	.word	0x00000130
        /*0654*/ 	.short	0x010a
        /*0656*/ 	.byte	0xff
	.zero		1


	//   ....[85]....
        /*0658*/ 	.word	0x000036d0
        /*065c*/ 	.word	0x00000003
        /*0660*/ 	.word	0x00000000
        /*0664*/ 	.short	0x0101
        /*0666*/ 	.byte	0xff
	.zero		1


	//   ....[86]....
        /*0668*/ 	.word	0x000036e0
        /*066c*/ 	.word	0x000000ff
        /*0670*/ 	.word	0x00000000
        /*0674*/ 	.short	0x010a
        /*0676*/ 	.byte	0x04
	.zero		1


	//   ....[87]....
        /*0678*/ 	.word	0x00003700
        /*067c*/ 	.word	0x000000ff
        /*0680*/ 	.word	0x00000160
        /*0684*/ 	.short	0x010a
        /*0686*/ 	.byte	0x09
	.zero		1


	//   ....[88]....
        /*0688*/ 	.word	0x000037e0
        /*068c*/ 	.word	0x000000ff
        /*0690*/ 	.word	0x00000000
        /*0694*/ 	.short	0x010a
        /*0696*/ 	.byte	0x07
	.zero		1


	//   ....[89]....
        /*0698*/ 	.word	0x00003910
        /*069c*/ 	.word	0x000000ff
        /*06a0*/ 	.word	0x00000000
        /*06a4*/ 	.short	0x010a
        /*06a6*/ 	.byte	0x04
	.zero		1


	//   ....[90]....
        /*06a8*/ 	.word	0x00003ac0
        /*06ac*/ 	.word	0x000000ff
        /*06b0*/ 	.word	0x00000000
        /*06b4*/ 	.short	0x010a
        /*06b6*/ 	.byte	0x05
	.zero		1


	//   ....[91]....
        /*06b8*/ 	.word	0x00003b50
        /*06bc*/ 	.word	0x000000ff
        /*06c0*/ 	.word	0x00000000
        /*06c4*/ 	.short	0x010a
        /*06c6*/ 	.byte	0x07
	.zero		1


	//   ....[92]....
        /*06c8*/ 	.word	0x00003fd0
        /*06cc*/ 	.word	0x00000000
        /*06d0*/ 	.word	0x00000130
        /*06d4*/ 	.short	0x010a
        /*06d6*/ 	.byte	0xff
	.zero		1


	//   ....[93]....
        /*06d8*/ 	.word	0x00004090
        /*06dc*/ 	.word	0x00000000
        /*06e0*/ 	.word	0x00000000
        /*06e4*/ 	.short	0x0101
        /*06e6*/ 	.byte	0xff
	.zero		1


	//   ....[94]....
        /*06e8*/ 	.word	0x000043b0
        /*06ec*/ 	.word	0x000000ff
        /*06f0*/ 	.word	0x00000128
        /*06f4*/ 	.short	0x010a
        /*06f6*/ 	.byte	0x07
	.zero		1


	//   ....[95]....
        /*06f8*/ 	.word	0x000045a0
        /*06fc*/ 	.word	0x000000ff
        /*0700*/ 	.word	0x00000100
        /*0704*/ 	.short	0x010a
        /*0706*/ 	.byte	0x07
	.zero		1


	//   ....[96]....
        /*0708*/ 	.word	0x00004710
        /*070c*/ 	.word	0x000000ff
        /*0710*/ 	.word	0x000000e0
        /*0714*/ 	.short	0x010b
        /*0716*/ 	.byte	0x07
	.zero		1


	//   ....[97]....
        /*0718*/ 	.word	0x00004720
        /*071c*/ 	.word	0x000000ff
        /*0720*/ 	.word	0x00000000
        /*0724*/ 	.short	0x0101
        /*0726*/ 	.byte	0x08
	.zero		1


	//   ....[98]....
        /*0728*/ 	.word	0x00004740
        /*072c*/ 	.word	0x000000ff
        /*0730*/ 	.word	0x00000108
        /*0734*/ 	.short	0x010a
        /*0736*/ 	.byte	0x07
	.zero		1


	//   ....[99]....
        /*0738*/ 	.word	0x000048a0
        /*073c*/ 	.word	0x000000ff
        /*0740*/ 	.word	0x000000e8
        /*0744*/ 	.short	0x010b
        /*0746*/ 	.byte	0x07
	.zero		1


	//   ....[100]....
        /*0748*/ 	.word	0x000048b0
        /*074c*/ 	.word	0x000000ff
        /*0750*/ 	.word	0x00000000
        /*0754*/ 	.short	0x0101
        /*0756*/ 	.byte	0x08
	.zero		1


	//   ....[101]....
        /*0758*/ 	.word	0x000048c0
        /*075c*/ 	.word	0x000000ff
        /*0760*/ 	.word	0x00000110
        /*0764*/ 	.short	0x010a
        /*0766*/ 	.byte	0x07
	.zero		1


	//   ....[102]....
        /*0768*/ 	.word	0x00004a60
        /*076c*/ 	.word	0x000000ff
        /*0770*/ 	.word	0x000000f0
        /*0774*/ 	.short	0x010b
        /*0776*/ 	.byte	0x07
	.zero		1


	//   ....[103]....
        /*0778*/ 	.word	0x00004ad0
        /*077c*/ 	.word	0x000000ff
        /*0780*/ 	.word	0x00000000
        /*0784*/ 	.short	0x0101
        /*0786*/ 	.byte	0x08
	.zero		1


	//   ....[104]....
        /*0788*/ 	.word	0x00004b00
        /*078c*/ 	.word	0x000000ff
        /*0790*/ 	.word	0x00000118
        /*0794*/ 	.short	0x010a
        /*0796*/ 	.byte	0x07
	.zero		1


	//   ....[105]....
        /*0798*/ 	.word	0x00004d10
        /*079c*/ 	.word	0x000000ff
        /*07a0*/ 	.word	0x000000f8
        /*07a4*/ 	.short	0x010b
        /*07a6*/ 	.byte	0x07
	.zero		1


	//   ....[106]....
        /*07a8*/ 	.word	0x00004d30
        /*07ac*/ 	.word	0x000000ff
        /*07b0*/ 	.word	0x00000000
        /*07b4*/ 	.short	0x0101
        /*07b6*/ 	.byte	0x0d
	.zero		1


	//   ....[107]....
        /*07b8*/ 	.word	0x00004d60
        /*07bc*/ 	.word	0x000000ff
        /*07c0*/ 	.word	0x00000100
        /*07c4*/ 	.short	0x010a
        /*07c6*/ 	.byte	0x07
	.zero		1


	//   ....[108]....
        /*07c8*/ 	.word	0x00004d80
        /*07cc*/ 	.word	0x000000ff
        /*07d0*/ 	.word	0x00000108
        /*07d4*/ 	.short	0x010a
        /*07d6*/ 	.byte	0x07
	.zero		1


	//   ....[109]....
        /*07d8*/ 	.word	0x00004da0
        /*07dc*/ 	.word	0x000000ff
        /*07e0*/ 	.word	0x00000110
        /*07e4*/ 	.short	0x010a
        /*07e6*/ 	.byte	0x07
	.zero		1


	//   ....[110]....
        /*07e8*/ 	.word	0x00004de0
        /*07ec*/ 	.word	0x00000000
        /*07f0*/ 	.word	0x00000118
        /*07f4*/ 	.short	0x010a
        /*07f6*/ 	.byte	0xff
	.zero		1


	//   ....[111]....
        /*07f8*/ 	.word	0x00005110
        /*07fc*/ 	.word	0x00000000
        /*0800*/ 	.word	0x00000130
        /*0804*/ 	.short	0x010a
        /*0806*/ 	.byte	0xff
	.zero		1


	//   ....[112]....
        /*0808*/ 	.word	0x00005220
        /*080c*/ 	.word	0x00000000
        /*0810*/ 	.word	0x00000000
        /*0814*/ 	.short	0x0101
        /*0816*/ 	.byte	0xff
	.zero		1


	//   ....[113]....
        /*0818*/ 	.word	0x00005c80
        /*081c*/ 	.word	0x00000003
        /*0820*/ 	.word	0x000000e0
        /*0824*/ 	.short	0x010a
        /*0826*/ 	.byte	0xff
	.zero		1


	//   ....[114]....
        /*0828*/ 	.word	0x00005cc0
        /*082c*/ 	.word	0x000000c1
        /*0830*/ 	.word	0x00000150
        /*0834*/ 	.short	0x010a
        /*0836*/ 	.byte	0xff
	.zero		1


	//   ....[115]....
        /*0838*/ 	.word	0x00005df0
        /*083c*/ 	.word	0x00000003
        /*0840*/ 	.word	0x000000e0
        /*0844*/ 	.short	0x010a
        /*0846*/ 	.byte	0xff
	.zero		1


	//   ....[116]....
        /*0848*/ 	.word	0x00005f50
        /*084c*/ 	.word	0x00000000
        /*0850*/ 	.word	0x00000000
        /*0854*/ 	.short	0x0101
        /*0856*/ 	.byte	0xff
	.zero		1


	//   ....[117]....
        /*0858*/ 	.word	0x00005fb0
        /*085c*/ 	.word	0x000000c1
        /*0860*/ 	.word	0x00000150
        /*0864*/ 	.short	0x010a
        /*0866*/ 	.byte	0xff
	.zero		1


	//   ....[118]....
        /*0868*/ 	.word	0x00007360
        /*086c*/ 	.word	0x000000cc
        /*0870*/ 	.word	0x000000e0
        /*0874*/ 	.short	0x010a
        /*0876*/ 	.byte	0xff
	.zero		1


	//   ....[119]....
        /*0878*/ 	.word	0x00007430
        /*087c*/ 	.word	0x000000cc
        /*0880*/ 	.word	0x000000e0
        /*0884*/ 	.short	0x010a
        /*0886*/ 	.byte	0xff
	.zero		1


	//   ....[120]....
        /*0888*/ 	.word	0x00007570
        /*088c*/ 	.word	0x00000003
        /*0890*/ 	.word	0x00000000
        /*0894*/ 	.short	0x0101
        /*0896*/ 	.byte	0xff
	.zero		1


	//   ....[121]....
        /*0898*/ 	.word	0x00008910
        /*089c*/ 	.word	0x00000000
        /*08a0*/ 	.word	0x000000e0
        /*08a4*/ 	.short	0x010a
        /*08a6*/ 	.byte	0xff
	.zero		1


	//   ....[122]....
        /*08a8*/ 	.word	0x000089e0
        /*08ac*/ 	.word	0x00000000
        /*08b0*/ 	.word	0x000000e0
        /*08b4*/ 	.short	0x010a
        /*08b6*/ 	.byte	0xff
	.zero		1


	//   ....[123]....
        /*08b8*/ 	.word	0x00008b40
        /*08bc*/ 	.word	0x00000000
        /*08c0*/ 	.word	0x00000000
        /*08c4*/ 	.short	0x0101
        /*08c6*/ 	.byte	0xff
	.zero		1


	//   ....[124]....
        /*08c8*/ 	.word	0x00009ef0
        /*08cc*/ 	.word	0x00000000
        /*08d0*/ 	.word	0x000000e0
        /*08d4*/ 	.short	0x010a
        /*08d6*/ 	.byte	0xff
	.zero		1


	//   ....[125]....
        /*08d8*/ 	.word	0x00009fc0
        /*08dc*/ 	.word	0x00000000
        /*08e0*/ 	.word	0x000000e0
        /*08e4*/ 	.short	0x010a
        /*08e6*/ 	.byte	0xff
	.zero		1


	//   ....[126]....
        /*08e8*/ 	.word	0x0000a120
        /*08ec*/ 	.word	0x00000000
        /*08f0*/ 	.word	0x00000000
        /*08f4*/ 	.short	0x0101
        /*08f6*/ 	.byte	0xff
	.zero		1


	//   ....[127]....
        /*08f8*/ 	.word	0x0000a610
        /*08fc*/ 	.word	0x000000ff
        /*0900*/ 	.word	0x00000000
        /*0904*/ 	.short	0x0101
        /*0906*/ 	.byte	0x05
	.zero		1


	//   ....[128]....
        /*0908*/ 	.word	0x0000b590
        /*090c*/ 	.word	0x00000003
        /*0910*/ 	.word	0x00000180
        /*0914*/ 	.short	0x010a
        /*0916*/ 	.byte	0xff
	.zero		1


	//   ....[129]....
        /*0918*/ 	.word	0x0000b5f0
        /*091c*/ 	.word	0x00000002
        /*0920*/ 	.word	0x00000070
        /*0924*/ 	.short	0x010a
        /*0926*/ 	.byte	0xff
	.zero		1


	//   ....[130]....
        /*0928*/ 	.word	0x0000b650
        /*092c*/ 	.word	0x00000002
        /*0930*/ 	.word	0x00000070
        /*0934*/ 	.short	0x010a
        /*0936*/ 	.byte	0xff
	.zero		1


	//   ....[131]....
        /*0938*/ 	.word	0x0000b6a0
        /*093c*/ 	.word	0x00000002
        /*0940*/ 	.word	0x00000130
        /*0944*/ 	.short	0x010a
        /*0946*/ 	.byte	0xff
	.zero		1


	//   ....[132]....
        /*0948*/ 	.word	0x0000b700
        /*094c*/ 	.word	0x00000000
        /*0950*/ 	.word	0x00000000
        /*0954*/ 	.short	0x010a
        /*0956*/ 	.byte	0xff
	.zero		1


	//   ....[133]....
        /*0958*/ 	.word	0x0000b760
        /*095c*/ 	.word	0x00000000
        /*0960*/ 	.word	0x00000000
        /*0964*/ 	.short	0x010a
        /*0966*/ 	.byte	0xff
	.zero		1


	//   ....[134]....
        /*0968*/ 	.word	0x0000b7c0
        /*096c*/ 	.word	0x00000000
        /*0970*/ 	.word	0x00000000
        /*0974*/ 	.short	0x010a
        /*0976*/ 	.byte	0xff
	.zero		1


	//   ....[135]....
        /*0978*/ 	.word	0x0000b820
        /*097c*/ 	.word	0x00000000
        /*0980*/ 	.word	0x00000000
        /*0984*/ 	.short	0x010a
        /*0986*/ 	.byte	0xff
	.zero		1


	//   ....[136]....
        /*0988*/ 	.word	0x0000b880
        /*098c*/ 	.word	0x00000000
        /*0990*/ 	.word	0x00000000
        /*0994*/ 	.short	0x010a
        /*0996*/ 	.byte	0xff
	.zero		1


	//   ....[137]....
        /*0998*/ 	.word	0x0000b8e0
        /*099c*/ 	.word	0x00000000
        /*09a0*/ 	.word	0x00000000
        /*09a4*/ 	.short	0x010a
        /*09a6*/ 	.byte	0xff
	.zero		1


	//   ....[138]....
        /*09a8*/ 	.word	0x0000b940
        /*09ac*/ 	.word	0x00000000
        /*09b0*/ 	.word	0x00000000
        /*09b4*/ 	.short	0x010a
        /*09b6*/ 	.byte	0xff
	.zero		1


	//   ....[139]....
        /*09b8*/ 	.word	0x0000b9a0
        /*09bc*/ 	.word	0x00000000
        /*09c0*/ 	.word	0x00000000
        /*09c4*/ 	.short	0x010a
        /*09c6*/ 	.byte	0xff
	.zero		1


	//   ....[140]....
        /*09c8*/ 	.word	0x0000ba00
        /*09cc*/ 	.word	0x00000000
        /*09d0*/ 	.word	0x00000000
        /*09d4*/ 	.short	0x010a
        /*09d6*/ 	.byte	0xff
	.zero		1


	//   ....[141]....
        /*09d8*/ 	.word	0x0000ba60
        /*09dc*/ 	.word	0x00000000
        /*09e0*/ 	.word	0x00000000
        /*09e4*/ 	.short	0x010a
        /*09e6*/ 	.byte	0xff
	.zero		1


	//   ....[142]....
        /*09e8*/ 	.word	0x0000bac0
        /*09ec*/ 	.word	0x00000000
        /*09f0*/ 	.word	0x00000000
        /*09f4*/ 	.short	0x010a
        /*09f6*/ 	.byte	0xff
	.zero		1


	//   ....[143]....
        /*09f8*/ 	.word	0x0000bb20
        /*09fc*/ 	.word	0x00000000
        /*0a00*/ 	.word	0x00000000
        /*0a04*/ 	.short	0x010a
        /*0a06*/ 	.byte	0xff
	.zero		1


	//   ....[144]....
        /*0a08*/ 	.word	0x0000bb80
        /*0a0c*/ 	.word	0x00000000
        /*0a10*/ 	.word	0x00000000
        /*0a14*/ 	.short	0x010a
        /*0a16*/ 	.byte	0xff
	.zero		1


	//   ....[145]....
        /*0a18*/ 	.word	0x0000bbd0
        /*0a1c*/ 	.word	0x00000000
        /*0a20*/ 	.word	0x00000170
        /*0a24*/ 	.short	0x010a
        /*0a26*/ 	.byte	0xff
	.zero		1


	//   ....[146]....
        /*0a28*/ 	.word	0x0000bc30
        /*0a2c*/ 	.word	0x00000000
        /*0a30*/ 	.word	0x00000140
        /*0a34*/ 	.short	0x010a
        /*0a36*/ 	.byte	0xff
	.zero		1


	//   ....[147]....
        /*0a38*/ 	.word	0x0000bc80
        /*0a3c*/ 	.word	0x00000000
        /*0a40*/ 	.word	0x00000130
        /*0a44*/ 	.short	0x010a
        /*0a46*/ 	.byte	0xff
	.zero		1


	//   ....[148]....
        /*0a48*/ 	.word	0x0000bce0
        /*0a4c*/ 	.word	0x00000000
        /*0a50*/ 	.word	0x00000140
        /*0a54*/ 	.short	0x010a
        /*0a56*/ 	.byte	0xff
	.zero		1


	//   ....[149]....
        /*0a58*/ 	.word	0x0000bd30
        /*0a5c*/ 	.word	0x00000000
        /*0a60*/ 	.word	0x00000130
        /*0a64*/ 	.short	0x010a
        /*0a66*/ 	.byte	0xff
	.zero		1


	//   ....[150]....
        /*0a68*/ 	.word	0x0000bd90
        /*0a6c*/ 	.word	0x00000003
        /*0a70*/ 	.word	0x00000160
        /*0a74*/ 	.short	0x010a
        /*0a76*/ 	.byte	0xff
	.zero		1


	//   ....[151]....
        /*0a78*/ 	.word	0x0000bdf0
        /*0a7c*/ 	.word	0x00000000
        /*0a80*/ 	.word	0x00000000
        /*0a84*/ 	.short	0x010a
        /*0a86*/ 	.byte	0xff
	.zero		1


	//   ....[152]....
        /*0a88*/ 	.word	0x0000be50
        /*0a8c*/ 	.word	0x00000000
        /*0a90*/ 	.word	0x00000000
        /*0a94*/ 	.short	0x010a
        /*0a96*/ 	.byte	0xff
	.zero		1


	//   ....[153]....
        /*0a98*/ 	.word	0x0000beb0
        /*0a9c*/ 	.word	0x00000000
        /*0aa0*/ 	.word	0x00000000
        /*0aa4*/ 	.short	0x010a
        /*0aa6*/ 	.byte	0xff
	.zero		1


	//   ....[154]....
        /*0aa8*/ 	.word	0x0000bf00
        /*0aac*/ 	.word	0x00000000
        /*0ab0*/ 	.word	0x00000130
        /*0ab4*/ 	.short	0x010a
        /*0ab6*/ 	.byte	0xff
	.zero		1


	//   ....[155]....
        /*0ab8*/ 	.word	0x0000bf60
        /*0abc*/ 	.word	0x00000000
        /*0ac0*/ 	.word	0x00000128
        /*0ac4*/ 	.short	0x010a
        /*0ac6*/ 	.byte	0xff
	.zero		1


	//   ....[156]....
        /*0ac8*/ 	.word	0x0000bfc0
        /*0acc*/ 	.word	0x00000003
        /*0ad0*/ 	.word	0x00000100
        /*0ad4*/ 	.short	0x010a
        /*0ad6*/ 	.byte	0xff
	.zero		1


	//   ....[157]....
        /*0ad8*/ 	.word	0x0000c020
        /*0adc*/ 	.word	0x00000003
        /*0ae0*/ 	.word	0x00000108
        /*0ae4*/ 	.short	0x010a
        /*0ae6*/ 	.byte	0xff
	.zero		1


	//   ....[158]....
        /*0ae8*/ 	.word	0x0000c080
        /*0aec*/ 	.word	0x00000003
        /*0af0*/ 	.word	0x00000110
        /*0af4*/ 	.short	0x010a
        /*0af6*/ 	.byte	0xff
	.zero		1


	//   ....[159]....
        /*0af8*/ 	.word	0x0000c0e0
        /*0afc*/ 	.word	0x00000003
        /*0b00*/ 	.word	0x00000118
        /*0b04*/ 	.short	0x010a
        /*0b06*/ 	.byte	0xff
	.zero		1


	//   ....[160]....
        /*0b08*/ 	.word	0x0000c140
        /*0b0c*/ 	.word	0x00000000
        /*0b10*/ 	.word	0x00000100
        /*0b14*/ 	.short	0x010a
        /*0b16*/ 	.byte	0xff
	.zero		1


	//   ....[161]....
        /*0b18*/ 	.word	0x0000c1a0
        /*0b1c*/ 	.word	0x00000000
        /*0b20*/ 	.word	0x00000108
        /*0b24*/ 	.short	0x010a
        /*0b26*/ 	.byte	0xff
	.zero		1


	//   ....[162]....
        /*0b28*/ 	.word	0x0000c200
        /*0b2c*/ 	.word	0x00000000
        /*0b30*/ 	.word	0x00000110
        /*0b34*/ 	.short	0x010a
        /*0b36*/ 	.byte	0xff
	.zero		1


	//   ....[163]....
        /*0b38*/ 	.word	0x0000c250
        /*0b3c*/ 	.word	0x00000000
        /*0b40*/ 	.word	0x00000130
        /*0b44*/ 	.short	0x010a
        /*0b46*/ 	.byte	0xff
	.zero		1


	//   ....[164]....
        /*0b48*/ 	.word	0x0000c2a0
        /*0b4c*/ 	.word	0x00000003
        /*0b50*/ 	.word	0x000000e0
        /*0b54*/ 	.short	0x010a
        /*0b56*/ 	.byte	0xff
	.zero		1


	//   ....[165]....
        /*0b58*/ 	.word	0x0000c2f0
        /*0b5c*/ 	.word	0x000000c1
        /*0b60*/ 	.word	0x00000150
        /*0b64*/ 	.short	0x010a
        /*0b66*/ 	.byte	0xff
	.zero		1


	//   ....[166]....
        /*0b68*/ 	.word	0x0000c340
        /*0b6c*/ 	.word	0x000000cc
        /*0b70*/ 	.word	0x000000e0
        /*0b74*/ 	.short	0x010a
        /*0b76*/ 	.byte	0xff
	.zero		1


	//   ....[167]....
        /*0b78*/ 	.word	0x0000c390
        /*0b7c*/ 	.word	0x00000000
        /*0b80*/ 	.word	0x000000e0
        /*0b84*/ 	.short	0x010a
        /*0b86*/ 	.byte	0xff
	.zero		1


	//   ....[168]....
        /*0b88*/ 	.word	0x0000c3e0
        /*0b8c*/ 	.word	0x00000000
        /*0b90*/ 	.word	0x000000e0
        /*0b94*/ 	.short	0x010a
        /*0b96*/ 	.byte	0xff
	.zero		1


	//----- nvinfo : EIATTR_NUM_MBARRIERS
	.align		4
.L_48:
        /*0b98*/ 	.byte	0x03, 0x38
        /*0b9a*/ 	.short	0x0032


	//----- nvinfo : EIATTR_EXIT_INSTR_OFFSETS
	.align		4
        /*0b9c*/ 	.byte	0x04, 0x1c
        /*0b9e*/ 	.short	(.L_50 - .L_49)


	//   ....[0]....
.L_49:
        /*0ba0*/ 	.word	0x00002bd0


	//   ....[1]....
        /*0ba4*/ 	.word	0x000030c0


	//   ....[2]....
        /*0ba8*/ 	.word	0x00003120


	//   ....[3]....
        /*0bac*/ 	.word	0x00003db0


	//   ....[4]....
        /*0bb0*/ 	.word	0x00004e10


	//   ....[5]....
        /*0bb4*/ 	.word	0x00004e50


	//   ....[6]....
        /*0bb8*/ 	.word	0x0000b580


	//----- nvinfo : EIATTR_MAX_THREADS
	.align		4
.L_50:
        /*0bbc*/ 	.byte	0x04, 0x05
        /*0bbe*/ 	.short	(.L_52 - .L_51)
.L_51:
        /*0bc0*/ 	.word	0x00000100
        /*0bc4*/ 	.word	0x00000001
        /*0bc8*/ 	.word	0x00000001


	//----- nvinfo : EIATTR_CRS_STACK_SIZE
	.align		4
.L_52:
        /*0bcc*/ 	.byte	0x04, 0x1e
        /*0bce*/ 	.short	(.L_54 - .L_53)
.L_53:
        /*0bd0*/ 	.word	0x00000000


	//----- nvinfo : EIATTR_CBANK_PARAM_SIZE
	.align		4
.L_54:
        /*0bd4*/ 	.byte	0x03, 0x19
        /*0bd6*/ 	.short	0x0800


	//----- nvinfo : EIATTR_PARAM_CBANK
	.align		4
        /*0bd8*/ 	.byte	0x04, 0x0a
        /*0bda*/ 	.short	(.L_56 - .L_55)
	.align		4
.L_55:
        /*0bdc*/ 	.word	index@(.nv.constant0._ZN7cutlass13device_kernelINS_4gemm6kernel13GemmUniversalIN4cute5tupleIJiiiiEEENS1_10collective13CollectiveMmaINS1_35MainloopSm100TmaUmmaWarpSpecializedILi14ELi2ELi2ENS5_IJNS4_1CILi1EEESB_SB_EEEEENS5_IJNSA_ILi128EEENSA_ILi256EEENSA_ILi32EEEEEENS_12float_e4m3_tENS5_IJlSB_lEEESI_SJ_NS4_8TiledMMAINS4_8MMA_AtomIJNS4_10MMA_TraitsINS4_19SM100_MMA_F8F6F4_SSEJSI_SI_fSE_SF_NS4_17integral_constantINS4_4UMMA5MajorELSQ_0EEESR_NSO_INSP_7ScaleInELSS_0EEEST_EEEEEENS4_6LayoutISC_NS5_IJNSA_ILi0EEESX_SX_EEEEENS5_IJNS4_10UnderscoreES10_S10_EEEEENS4_13SM90_TMA_LOADENS4_14ComposedLayoutINS4_7SwizzleILi1ELi4ELi3EEENS4_18smem_ptr_flag_bitsILi8EEENSW_INS5_IJNSA_ILi8EEESG_EEENS5_IJSG_SB_EEEEEEEvNS4_8identityES13_S1D_vS1E_EENS_8epilogue10collective18CollectiveEpilogueINS1G_23Sm100TmaWarpSpecializedILi4ELi2ELi64ELb0ELb0EEEJSH_NS5_IJNSW_ISE_SB_EENSW_INSA_ILi64EEESB_EEEEESI_SJ_SI_SJ_NS1G_6fusion15FusionCallbacksIS1K_NS1P_17LinearCombinationISI_fSI_fLNS_15FloatRoundStyleE2EEESH_S1O_JEEENS4_5SM1004TMEM4LOAD26SM100_TMEM_LOAD_32dp32b64xES13_NS14_INS15_ILi2ELi4ELi3EEES18_NSW_INS5_IJS19_S1M_EEENS5_IJS1M_SB_EEEEEEENS4_39AutoVectorizingCopyWithAssumedAlignmentILi128EEENS4_14SM90_TMA_STOREES23_S25_S25_EEEvvEEEEvNT_6ParamsE)
        /*0be0*/ 	.short	0x0380
        /*0be2*/ 	.short	0x0800


	//----- nvinfo : EIATTR_SW_WAR
	.align		4
.L_56:
        /*0be4*/ 	.byte	0x04, 0x36
        /*0be6*/ 	.short	(.L_58 - .L_57)
.L_57:
        /*0be8*/ 	.word	0x00000008
.L_58:


//--------------------- .nv.callgraph             --------------------------
	.section	.nv.callgraph,"",@"SHT_CUDA_CALLGRAPH"
	.align	4
	.sectionentsize	8
	.align		4
        /*0000*/ 	.word	0x00000000
	.align		4
        /*0004*/ 	.word	0xffffffff
	.align		4
        /*0008*/ 	.word	index@(_ZN7cutlass13device_kernelINS_4gemm6kernel13GemmUniversalIN4cute5tupleIJiiiiEEENS1_10collective13CollectiveMmaINS1_35MainloopSm100TmaUmmaWarpSpecializedILi14ELi2ELi2ENS5_IJNS4_1CILi1EEESB_SB_EEEEENS5_IJNSA_ILi128EEENSA_ILi256EEENSA_ILi32EEEEEENS_12float_e4m3_tENS5_IJlSB_lEEESI_SJ_NS4_8TiledMMAINS4_8MMA_AtomIJNS4_10MMA_TraitsINS4_19SM100_MMA_F8F6F4_SSEJSI_SI_fSE_SF_NS4_17integral_constantINS4_4UMMA5MajorELSQ_0EEESR_NSO_INSP_7ScaleInELSS_0EEEST_EEEEEENS4_6LayoutISC_NS5_IJNSA_ILi0EEESX_SX_EEEEENS5_IJNS4_10UnderscoreES10_S10_EEEEENS4_13SM90_TMA_LOADENS4_14ComposedLayoutINS4_7SwizzleILi1ELi4ELi3EEENS4_18smem_ptr_flag_bitsILi8EEENSW_INS5_IJNSA_ILi8EEESG_EEENS5_IJSG_SB_EEEEEEEvNS4_8identityES13_S1D_vS1E_EENS_8epilogue10collective18CollectiveEpilogueINS1G_23Sm100TmaWarpSpecializedILi4ELi2ELi64ELb0ELb0EEEJSH_NS5_IJNSW_ISE_SB_EENSW_INSA_ILi64EEESB_EEEEESI_SJ_SI_SJ_NS1G_6fusion15FusionCallbacksIS1K_NS1P_17LinearCombinationISI_fSI_fLNS_15FloatRoundStyleE2EEESH_S1O_JEEENS4_5SM1004TMEM4LOAD26SM100_TMEM_LOAD_32dp32b64xES13_NS14_INS15_ILi2ELi4ELi3EEES18_NSW_INS5_IJS19_S1M_EEENS5_IJS1M_SB_EEEEEEENS4_39AutoVectorizingCopyWithAssumedAlignmentILi128EEENS4_14SM90_TMA_STOREES23_S25_S25_EEEvvEEEEvNT_6ParamsE)
	.align		4
        /*000c*/ 	.word	index@(__assertfail)
	.align		4
        /*0010*/ 	.word	0x00000000
	.align		4
        /*0014*/ 	.word	0xfffffffe
	.align		4
        /*0018*/ 	.word	0x00000000
	.align		4
        /*001c*/ 	.word	0xfffffffd
	.align		4
        /*0020*/ 	.word	0x00000000
	.align		4
        /*0024*/ 	.word	0xfffffffc


//--------------------- .nv.constant4             --------------------------
	.section	.nv.constant4,"a",@progbits
	.align	8
	.align		8
.nv.constant4:
        /*0000*/ 	.dword	__assertfail
	.align		8
        /*0008*/ 	.dword	__unnamed_1
	.align		8
        /*0010*/ 	.dword	__unnamed_2
	.align		8
        /*0018*/ 	.dword	__unnamed_3
	.align		8
        /*0020*/ 	.dword	_ZN39_INTERNAL_2ff9e52e_4_k_cu_95d243ca_73824cuda3std3__45__cpo5beginE
	.align		8
        /*0028*/ 	.dword	_ZN39_INTERNAL_2ff9e52e_4_k_cu_95d243ca_73824cuda3std3__45__cpo3endE
	.align		8
        /*0030*/ 	.dword	_ZN39_INTERNAL_2ff9e52e_4_k_cu_95d243ca_73824cuda3std3__45__cpo6cbeginE
	.align		8
        /*0038*/ 	.dword	_ZN39_INTERNAL_2ff9e52e_4_k_cu_95d243ca_73824cuda3std3__45__cpo4cendE
	.align		8
        /*0040*/ 	.dword	_ZN39_INTERNAL_2ff9e52e_4_k_cu_95d243ca_73824cuda3std3__441_GLOBAL__N__2ff9e52e_4_k_cu_95d243ca_73826ignoreE
	.align		8
        /*0048*/ 	.dword	_ZN39_INTERNAL_2ff9e52e_4_k_cu_95d243ca_73824cuda3std3__419piecewise_constructE
	.align		8
        /*0050*/ 	.dword	_ZN39_INTERNAL_2ff9e52e_4_k_cu_95d243ca_73824cuda3std3__48in_placeE
	.align		8
        /*0058*/ 	.dword	_ZN39_INTERNAL_2ff9e52e_4_k_cu_95d243ca_73824cuda3std6ranges3__45__cpo4swapE
	.align		8
        /*0060*/ 	.dword	_ZN39_INTERNAL_2ff9e52e_4_k_cu_95d243ca_73824cuda3std6ranges3__45__cpo9iter_moveE
	.align		8
        /*0068*/ 	.dword	_ZN39_INTERNAL_2ff9e52e_4_k_cu_95d243ca_73824cute7productE
	.align		8
        /*0070*/ 	.dword	_ZN39_INTERNAL_2ff9e52e_4_k_cu_95d243ca_73824cute1_E
	.align		8
        /*0078*/ 	.dword	$str$25
	.align		8
        /*0080*/ 	.dword	$str$26
	.align		8
        /*0088*/ 	.dword	$str$27
	.align		8
        /*0090*/ 	.dword	$str$28


//--------------------- .text._ZN7cutlass13device_kernelINS_4gemm6kernel13GemmUniversalIN4cute5tupleIJiiiiEEENS1_10collective13CollectiveMmaINS1_35MainloopSm100TmaUmmaWarpSpecializedILi14ELi2ELi2ENS5_IJNS4_1CILi1EEESB_SB_EEEEENS5_IJNSA_ILi128EEENSA_ILi256EEENSA_ILi32EEEEEENS_12float_e4m3_tENS5_IJlSB_lEEESI_SJ_NS4_8TiledMMAINS4_8MMA_AtomIJNS4_10MMA_TraitsINS4_19SM100_MMA_F8F6F4_SSEJSI_SI_fSE_SF_NS4_17integral_constantINS4_4UMMA5MajorELSQ_0EEESR_NSO_INSP_7ScaleInELSS_0EEEST_EEEEEENS4_6LayoutISC_NS5_IJNSA_ILi0EEESX_SX_EEEEENS5_IJNS4_10UnderscoreES10_S10_EEEEENS4_13SM90_TMA_LOADENS4_14ComposedLayoutINS4_7SwizzleILi1ELi4ELi3EEENS4_18smem_ptr_flag_bitsILi8EEENSW_INS5_IJNSA_ILi8EEESG_EEENS5_IJSG_SB_EEEEEEEvNS4_8identityES13_S1D_vS1E_EENS_8epilogue10collective18CollectiveEpilogueINS1G_23Sm100TmaWarpSpecializedILi4ELi2ELi64ELb0ELb0EEEJSH_NS5_IJNSW_ISE_SB_EENSW_INSA_ILi64EEESB_EEEEESI_SJ_SI_SJ_NS1G_6fusion15FusionCallbacksIS1K_NS1P_17LinearCombinationISI_fSI_fLNS_15FloatRoundStyleE2EEESH_S1O_JEEENS4_5SM1004TMEM4LOAD26SM100_TMEM_LOAD_32dp32b64xES13_NS14_INS15_ILi2ELi4ELi3EEES18_NSW_INS5_IJS19_S1M_EEENS5_IJS1M_SB_EEEEEEENS4_39AutoVectorizingCopyWithAssumedAlignmentILi128EEENS4_14SM90_TMA_STOREES23_S25_S25_EEEvvEEEEvNT_6ParamsE --------------------------
	.section	.text._ZN7cutlass13device_kernelINS_4gemm6kernel13GemmUniversalIN4cute5tupleIJiiiiEEENS1_10collective13CollectiveMmaINS1_35MainloopSm100TmaUmmaWarpSpecializedILi14ELi2ELi2ENS5_IJNS4_1CILi1EEESB_SB_EEEEENS5_IJNSA_ILi128EEENSA_ILi256EEENSA_ILi32EEEEEENS_12float_e4m3_tENS5_IJlSB_lEEESI_SJ_NS4_8TiledMMAINS4_8MMA_AtomIJNS4_10MMA_TraitsINS4_19SM100_MMA_F8F6F4_SSEJSI_SI_fSE_SF_NS4_17integral_constantINS4_4UMMA5MajorELSQ_0EEESR_NSO_INSP_7ScaleInELSS_0EEEST_EEEEEENS4_6LayoutISC_NS5_IJNSA_ILi0EEESX_SX_EEEEENS5_IJNS4_10UnderscoreES10_S10_EEEEENS4_13SM90_TMA_LOADENS4_14ComposedLayoutINS4_7SwizzleILi1ELi4ELi3EEENS4_18smem_ptr_flag_bitsILi8EEENSW_INS5_IJNSA_ILi8EEESG_EEENS5_IJSG_SB_EEEEEEEvNS4_8identityES13_S1D_vS1E_EENS_8epilogue10collective18CollectiveEpilogueINS1G_23Sm100TmaWarpSpecializedILi4ELi2ELi64ELb0ELb0EEEJSH_NS5_IJNSW_ISE_SB_EENSW_INSA_ILi64EEESB_EEEEESI_SJ_SI_SJ_NS1G_6fusion15FusionCallbacksIS1K_NS1P_17LinearCombinationISI_fSI_fLNS_15FloatRoundStyleE2EEESH_S1O_JEEENS4_5SM1004TMEM4LOAD26SM100_TMEM_LOAD_32dp32b64xES13_NS14_INS15_ILi2ELi4ELi3EEES18_NSW_INS5_IJS19_S1M_EEENS5_IJS1M_SB_EEEEEEENS4_39AutoVectorizingCopyWithAssumedAlignmentILi128EEENS4_14SM90_TMA_STOREES23_S25_S25_EEEvvEEEEvNT_6ParamsE,"ax",@progbits
	.align	128
.text._ZN7cutlass13device_kernelINS_4gemm6kernel13GemmUniversalIN4cute5tupleIJiiiiEEENS1_10collective13CollectiveMmaINS1_35MainloopSm100TmaUmmaWarpSpecializedILi14ELi2ELi2ENS5_IJNS4_1CILi1EEESB_SB_EEEEENS5_IJNSA_ILi128EEENSA_ILi256EEENSA_ILi32EEEEEENS_12float_e4m3_tENS5_IJlSB_lEEESI_SJ_NS4_8TiledMMAINS4_8MMA_AtomIJNS4_10MMA_TraitsINS4_19SM100_MMA_F8F6F4_SSEJSI_SI_fSE_SF_NS4_17integral_constantINS4_4UMMA5MajorELSQ_0EEESR_NSO_INSP_7ScaleInELSS_0EEEST_EEEEEENS4_6LayoutISC_NS5_IJNSA_ILi0EEESX_SX_EEEEENS5_IJNS4_10UnderscoreES10_S10_EEEEENS4_13SM90_TMA_LOADENS4_14ComposedLayoutINS4_7SwizzleILi1ELi4ELi3EEENS4_18smem_ptr_flag_bitsILi8EEENSW_INS5_IJNSA_ILi8EEESG_EEENS5_IJSG_SB_EEEEEEEvNS4_8identityES13_S1D_vS1E_EENS_8epilogue10collective18CollectiveEpilogueINS1G_23Sm100TmaWarpSpecializedILi4ELi2ELi64ELb0ELb0EEEJSH_NS5_IJNSW_ISE_SB_EENSW_INSA_ILi64EEESB_EEEEESI_SJ_SI_SJ_NS1G_6fusion15FusionCallbacksIS1K_NS1P_17LinearCombinationISI_fSI_fLNS_15FloatRoundStyleE2EEESH_S1O_JEEENS4_5SM1004TMEM4LOAD26SM100_TMEM_LOAD_32dp32b64xES13_NS14_INS15_ILi2ELi4ELi3EEES18_NSW_INS5_IJS19_S1M_EEENS5_IJS1M_SB_EEEEEEENS4_39AutoVectorizingCopyWithAssumedAlignmentILi128EEENS4_14SM90_TMA_STOREES23_S25_S25_EEEvvEEEEvNT_6ParamsE:
        .type           _ZN7cutlass13device_kernelINS_4gemm6kernel13GemmUniversalIN4cute5tupleIJiiiiEEENS1_10collective13CollectiveMmaINS1_35MainloopSm100TmaUmmaWarpSpecializedILi14ELi2ELi2ENS5_IJNS4_1CILi1EEESB_SB_EEEEENS5_IJNSA_ILi128EEENSA_ILi256EEENSA_ILi32EEEEEENS_12float_e4m3_tENS5_IJlSB_lEEESI_SJ_NS4_8TiledMMAINS4_8MMA_AtomIJNS4_10MMA_TraitsINS4_19SM100_MMA_F8F6F4_SSEJSI_SI_fSE_SF_NS4_17integral_constantINS4_4UMMA5MajorELSQ_0EEESR_NSO_INSP_7ScaleInELSS_0EEEST_EEEEEENS4_6LayoutISC_NS5_IJNSA_ILi0EEESX_SX_EEEEENS5_IJNS4_10UnderscoreES10_S10_EEEEENS4_13SM90_TMA_LOADENS4_14ComposedLayoutINS4_7SwizzleILi1ELi4ELi3EEENS4_18smem_ptr_flag_bitsILi8EEENSW_INS5_IJNSA_ILi8EEESG_EEENS5_IJSG_SB_EEEEEEEvNS4_8identityES13_S1D_vS1E_EENS_8epilogue10collective18CollectiveEpilogueINS1G_23Sm100TmaWarpSpecializedILi4ELi2ELi64ELb0ELb0EEEJSH_NS5_IJNSW_ISE_SB_EENSW_INSA_ILi64EEESB_EEEEESI_SJ_SI_SJ_NS1G_6fusion15FusionCallbacksIS1K_NS1P_17LinearCombinationISI_fSI_fLNS_15FloatRoundStyleE2EEESH_S1O_JEEENS4_5SM1004TMEM4LOAD26SM100_TMEM_LOAD_32dp32b64xES13_NS14_INS15_ILi2ELi4ELi3EEES18_NSW_INS5_IJS19_S1M_EEENS5_IJS1M_SB_EEEEEEENS4_39AutoVectorizingCopyWithAssumedAlignmentILi128EEENS4_14SM90_TMA_STOREES23_S25_S25_EEEvvEEEEvNT_6ParamsE,@function
        .size           _ZN7cutlass13device_kernelINS_4gemm6kernel13GemmUniversalIN4cute5tupleIJiiiiEEENS1_10collective13CollectiveMmaINS1_35MainloopSm100TmaUmmaWarpSpecializedILi14ELi2ELi2ENS5_IJNS4_1CILi1EEESB_SB_EEEEENS5_IJNSA_ILi128EEENSA_ILi256EEENSA_ILi32EEEEEENS_12float_e4m3_tENS5_IJlSB_lEEESI_SJ_NS4_8TiledMMAINS4_8MMA_AtomIJNS4_10MMA_TraitsINS4_19SM100_MMA_F8F6F4_SSEJSI_SI_fSE_SF_NS4_17integral_constantINS4_4UMMA5MajorELSQ_0EEESR_NSO_INSP_7ScaleInELSS_0EEEST_EEEEEENS4_6LayoutISC_NS5_IJNSA_ILi0EEESX_SX_EEEEENS5_IJNS4_10UnderscoreES10_S10_EEEEENS4_13SM90_TMA_LOADENS4_14ComposedLayoutINS4_7SwizzleILi1ELi4ELi3EEENS4_18smem_ptr_flag_bitsILi8EEENSW_INS5_IJNSA_ILi8EEESG_EEENS5_IJSG_SB_EEEEEEEvNS4_8identityES13_S1D_vS1E_EENS_8epilogue10collective18CollectiveEpilogueINS1G_23Sm100TmaWarpSpecializedILi4ELi2ELi64ELb0ELb0EEEJSH_NS5_IJNSW_ISE_SB_EENSW_INSA_ILi64EEESB_EEEEESI_SJ_SI_SJ_NS1G_6fusion15FusionCallbacksIS1K_NS1P_17LinearCombinationISI_fSI_fLNS_15FloatRoundStyleE2EEESH_S1O_JEEENS4_5SM1004TMEM4LOAD26SM100_TMEM_LOAD_32dp32b64xES13_NS14_INS15_ILi2ELi4ELi3EEES18_NSW_INS5_IJS19_S1M_EEENS5_IJS1M_SB_EEEEEEENS4_39AutoVectorizingCopyWithAssumedAlignmentILi128EEENS4_14SM90_TMA_STOREES23_S25_S25_EEEvvEEEEvNT_6ParamsE,(.L_x_198 - _ZN7cutlass13device_kernelINS_4gemm6kernel13GemmUniversalIN4cute5tupleIJiiiiEEENS1_10collective13CollectiveMmaINS1_35MainloopSm100TmaUmmaWarpSpecializedILi14ELi2ELi2ENS5_IJNS4_1CILi1EEESB_SB_EEEEENS5_IJNSA_ILi128EEENSA_ILi256EEENSA_ILi32EEEEEENS_12float_e4m3_tENS5_IJlSB_lEEESI_SJ_NS4_8TiledMMAINS4_8MMA_AtomIJNS4_10MMA_TraitsINS4_19SM100_MMA_F8F6F4_SSEJSI_SI_fSE_SF_NS4_17integral_constantINS4_4UMMA5MajorELSQ_0EEESR_NSO_INSP_7ScaleInELSS_0EEEST_EEEEEENS4_6LayoutISC_NS5_IJNSA_ILi0EEESX_SX_EEEEENS5_IJNS4_10UnderscoreES10_S10_EEEEENS4_13SM90_TMA_LOADENS4_14ComposedLayoutINS4_7SwizzleILi1ELi4ELi3EEENS4_18smem_ptr_flag_bitsILi8EEENSW_INS5_IJNSA_ILi8EEESG_EEENS5_IJSG_SB_EEEEEEEvNS4_8identityES13_S1D_vS1E_EENS_8epilogue10collective18CollectiveEpilogueINS1G_23Sm100TmaWarpSpecializedILi4ELi2ELi64ELb0ELb0EEEJSH_NS5_IJNSW_ISE_SB_EENSW_INSA_ILi64EEESB_EEEEESI_SJ_SI_SJ_NS1G_6fusion15FusionCallbacksIS1K_NS1P_17LinearCombinationISI_fSI_fLNS_15FloatRoundStyleE2EEESH_S1O_JEEENS4_5SM1004TMEM4LOAD26SM100_TMEM_LOAD_32dp32b64xES13_NS14_INS15_ILi2ELi4ELi3EEES18_NSW_INS5_IJS19_S1M_EEENS5_IJS1M_SB_EEEEEEENS4_39AutoVectorizingCopyWithAssumedAlignmentILi128EEENS4_14SM90_TMA_STOREES23_S25_S25_EEEvvEEEEvNT_6ParamsE)
        .other          _ZN7cutlass13device_kernelINS_4gemm6kernel13GemmUniversalIN4cute5tupleIJiiiiEEENS1_10collective13CollectiveMmaINS1_35MainloopSm100TmaUmmaWarpSpecializedILi14ELi2ELi2ENS5_IJNS4_1CILi1EEESB_SB_EEEEENS5_IJNSA_ILi128EEENSA_ILi256EEENSA_ILi32EEEEEENS_12float_e4m3_tENS5_IJlSB_lEEESI_SJ_NS4_8TiledMMAINS4_8MMA_AtomIJNS4_10MMA_TraitsINS4_19SM100_MMA_F8F6F4_SSEJSI_SI_fSE_SF_NS4_17integral_constantINS4_4UMMA5MajorELSQ_0EEESR_NSO_INSP_7ScaleInELSS_0EEEST_EEEEEENS4_6LayoutISC_NS5_IJNSA_ILi0EEESX_SX_EEEEENS5_IJNS4_10UnderscoreES10_S10_EEEEENS4_13SM90_TMA_LOADENS4_14ComposedLayoutINS4_7SwizzleILi1ELi4ELi3EEENS4_18smem_ptr_flag_bitsILi8EEENSW_INS5_IJNSA_ILi8EEESG_EEENS5_IJSG_SB_EEEEEEEvNS4_8identityES13_S1D_vS1E_EENS_8epilogue10collective18CollectiveEpilogueINS1G_23Sm100TmaWarpSpecializedILi4ELi2ELi64ELb0ELb0EEEJSH_NS5_IJNSW_ISE_SB_EENSW_INSA_ILi64EEESB_EEEEESI_SJ_SI_SJ_NS1G_6fusion15FusionCallbacksIS1K_NS1P_17LinearCombinationISI_fSI_fLNS_15FloatRoundStyleE2EEESH_S1O_JEEENS4_5SM1004TMEM4LOAD26SM100_TMEM_LOAD_32dp32b64xES13_NS14_INS15_ILi2ELi4ELi3EEES18_NSW_INS5_IJS19_S1M_EEENS5_IJS1M_SB_EEEEEEENS4_39AutoVectorizingCopyWithAssumedAlignmentILi128EEENS4_14SM90_TMA_STOREES23_S25_S25_EEEvvEEEEvNT_6ParamsE,@"STO_CUDA_ENTRY STV_DEFAULT"
_ZN7cutlass13device_kernelINS_4gemm6kernel13GemmUniversalIN4cute5tupleIJiiiiEEENS1_10collective13CollectiveMmaINS1_35MainloopSm100TmaUmmaWarpSpecializedILi14ELi2ELi2ENS5_IJNS4_1CILi1EEESB_SB_EEEEENS5_IJNSA_ILi128EEENSA_ILi256EEENSA_ILi32EEEEEENS_12float_e4m3_tENS5_IJlSB_lEEESI_SJ_NS4_8TiledMMAINS4_8MMA_AtomIJNS4_10MMA_TraitsINS4_19SM100_MMA_F8F6F4_SSEJSI_SI_fSE_SF_NS4_17integral_constantINS4_4UMMA5MajorELSQ_0EEESR_NSO_INSP_7ScaleInELSS_0EEEST_EEEEEENS4_6LayoutISC_NS5_IJNSA_ILi0EEESX_SX_EEEEENS5_IJNS4_10UnderscoreES10_S10_EEEEENS4_13SM90_TMA_LOADENS4_14ComposedLayoutINS4_7SwizzleILi1ELi4ELi3EEENS4_18smem_ptr_flag_bitsILi8EEENSW_INS5_IJNSA_ILi8EEESG_EEENS5_IJSG_SB_EEEEEEEvNS4_8identityES13_S1D_vS1E_EENS_8epilogue10collective18CollectiveEpilogueINS1G_23Sm100TmaWarpSpecializedILi4ELi2ELi64ELb0ELb0EEEJSH_NS5_IJNSW_ISE_SB_EENSW_INSA_ILi64EEESB_EEEEESI_SJ_SI_SJ_NS1G_6fusion15FusionCallbacksIS1K_NS1P_17LinearCombinationISI_fSI_fLNS_15FloatRoundStyleE2EEESH_S1O_JEEENS4_5SM1004TMEM4LOAD26SM100_TMEM_LOAD_32dp32b64xES13_NS14_INS15_ILi2ELi4ELi3EEES18_NSW_INS5_IJS19_S1M_EEENS5_IJS1M_SB_EEEEEEENS4_39AutoVectorizingCopyWithAssumedAlignmentILi128EEENS4_14SM90_TMA_STOREES23_S25_S25_EEEvvEEEEvNT_6ParamsE:
[----:B------:R-:W1:Y:S01]  /*0000*/  LDC R1, c[0x0][0x37c] ;  /* 0x0000df00ff017b82 */ /* 0x000e620000000800 */
[----:B------:R-:W2:Y:S01]  /*0010*/  S2R R185, SR_TID.X ;  /* 0x0000000000b97919 */ /* 0x000ea20000002100 */
[----:B------:R-:W3:Y:S01]  /*0020*/  LDCU.64 UR4, c[0x0][0x890] ;  /* 0x00011200ff0477ac */ /* 0x000ee20008000a00 */
[----:B------:R-:W-:Y:S02]  /*0030*/  PRMT R171, RZ, 0x7610, R171 ;  /* 0x00007610ffab7816 */ /* 0x000fe400000000ab */
[----:B------:R-:W-:Y:S01]  /*0040*/  ELECT P5, URZ, PT ;  /* 0x0000000000ff782f */ /* 0x000fe200038a0000 */
[----:B------:R-:W4:Y:S01]  /*0050*/  LDCU.64 UR46, c[0x0][0x358] ;  /* 0x00006b00ff2e77ac */ /* 0x000f220008000a00 */
[----:B---3--:R-:W-:-:S04]  /*0060*/  UISETP.NE.U32.AND UP0, UPT, UR4, URZ, UPT ;  /* 0x000000ff0400728c */ /* 0x008fc8000bf05070 */
[----:B------:R-:W-:Y:S01]  /*0070*/  UISETP.NE.AND.EX UP0, UPT, UR5, URZ, UPT, UP0 ;  /* 0x000000ff0500728c */ /* 0x000fe2000bf05300 */
[----:B--2---:R-:W-:-:S05]  /*0080*/  SHF.R.U32.HI R173, RZ, 0x5, R185 ;  /* 0x00000005ffad7819 */ /* 0x004fca00000116b9 */
[----:B------:R-:W2:Y:S02]  /*0090*/  SHFL.IDX PT, R0, R173, RZ, 0x1f ;  /* 0x00001fffad007589 */ /* 0x000ea400000e0000 */
[----:B--2---:R-:W-:Y:S01]  /*00a0*/  R2UR UR8, R0 ;  /* 0x00000000000872ca */ /* 0x004fe200000e0000 */
[----:B-1--4-:R-:W-:-:S14]  /*00b0*/  BRA.U UP0, `(.L_x_0) ;  /* 0x00000001002c7547 */ /* 0x012fdc000b800000 */
[----:B------:R-:W1:Y:S02]  /*00c0*/  LDCU.64 UR6, c[0x0][0x888] ;  /* 0x00011100ff0677ac */ /* 0x000e640008000a00 */
[----:B-1----:R-:W-:-:S04]  /*00d0*/  UISETP.NE.U32.AND UP0, UPT, UR6, URZ, UPT ;  /* 0x000000ff0600728c */ /* 0x002fc8000bf05070 */
[----:B------:R-:W-:-:S09]  /*00e0*/  UISETP.NE.AND.EX UP0, UPT, UR7, URZ, UPT, UP0 ;  /* 0x000000ff0700728c */ /* 0x000fd2000bf05300 */
[----:B------:R-:W-:Y:S05]  /*00f0*/  BRA.U !UP0, `(.L_x_1) ;  /* 0x0000000108107547 */ /* 0x000fea000b800000 */
[----:B------:R-:W1:Y:S02]  /*0100*/  LDC.64 R2, c[0x0][0x888] ;  /* 0x00022200ff027b82 */ /* 0x000e640000000a00 */
[----:B-1----:R1:W5:Y:S01]  /*0110*/  LDG.E R81, desc[UR46][R2.64] ;  /* 0x0000002e02517981 */ /* 0x002362000c1e1900 */
[----:B------:R-:W-:Y:S01]  /*0120*/  HFMA2 R171, -RZ, RZ, 0, 5.9604644775390625e-08 ;  /* 0x00000001ffab7431 */ /* 0x000fe200000001ff */
[----:B------:R-:W-:Y:S05]  /*0130*/  BRA `(.L_x_0) ;  /* 0x00000000000c7947 */ /* 0x000fea0003800000 */
.L_x_1:
[----:B------:R-:W1:Y:S01]  /*0140*/  LDCU UR6, c[0x0][0x880] ;  /* 0x00011000ff0677ac */ /* 0x000e620008000800 */
[----:B------:R-:W-:Y:S01]  /*0150*/  HFMA2 R171, -RZ, RZ, 0, 5.9604644775390625e-08 ;  /* 0x00000001ffab7431 */ /* 0x000fe200000001ff */
[----:B-1----:R-:W-:-:S07]  /*0160*/  MOV R81, UR6 ;  /* 0x0000000600517c02 */ /* 0x002fce0008000f00 */
.L_x_0:
[----:B------:R-:W2:Y:S02]  /*0170*/  LDCU.64 UR6, c[0x0][0x8b0] ;  /* 0x00011600ff0677ac */ /* 0x000ea40008000a00 */
[----:B--2---:R-:W-:-:S04]  /*0180*/  UISETP.NE.U32.AND UP0, UPT, UR6, URZ, UPT ;  /* 0x000000ff0600728c */ /* 0x004fc8000bf05070 */
[----:B------:R-:W-:-:S09]  /*0190*/  UISETP.NE.AND.EX UP0, UPT, UR7, URZ, UPT, UP0 ;  /* 0x000000ff0700728c */ /* 0x000fd2000bf05300 */
[----:B------:R-:W-:Y:S05]  /*01a0*/  BRA.U UP0, `(.L_x_2) ;  /* 0x0000000100247547 */ /* 0x000fea000b800000 */
[----:B------:R-:W2:Y:S02]  /*01b0*/  LDCU.64 UR6, c[0x0][0x8a8] ;  /* 0x00011500ff0677ac */ /* 0x000ea40008000a00 */
[----:B--2---:R-:W-:-:S04]  /*01c0*/  UISETP.NE.U32.AND UP0, UPT, UR6, URZ, UPT ;  /* 0x000000ff0600728c */ /* 0x004fc8000bf05070 */
[----:B------:R-:W-:-:S09]  /*01d0*/  UISETP.NE.AND.EX UP0, UPT, UR7, URZ, UPT, UP0 ;  /* 0x000000ff0700728c */ /* 0x000fd2000bf05300 */
[----:B------:R-:W-:Y:S05]  /*01e0*/  BRA.U !UP0, `(.L_x_3) ;  /* 0x00000001080c7547 */ /* 0x000fea000b800000 */
[----:B------:R-:W2:Y:S02]  /*01f0*/  LDC.64 R78, c[0x0][0x8a8] ;  /* 0x00022a00ff4e7b82 */ /* 0x000ea40000000a00 */
[----:B--2---:R2:W5:Y:S01]  /*0200*/  LDG.E R78, desc[UR46][R78.64] ;  /* 0x0000002e4e4e7981 */ /* 0x004562000c1e1900 */
[----:B------:R-:W-:Y:S05]  /*0210*/  BRA `(.L_x_2) ;  /* 0x0000000000087947 */ /* 0x000fea0003800000 */
.L_x_3:
[----:B------:R-:W2:Y:S02]  /*0220*/  LDCU UR6, c[0x0][0x8a0] ;  /* 0x00011400ff0677ac */ /* 0x000ea40008000800 */
[----:B--2---:R-:W-:Y:S02]  /*0230*/  MOV R78, UR6 ;  /* 0x00000006004e7c02 */ /* 0x004fe40008000f00 */
.L_x_2:
[----:B------:R-:W-:Y:S01]  /*0240*/  IMAD.U32 R0, RZ, RZ, UR8 ;  /* 0x00000008ff007e24 */ /* 0x000fe2000f8e00ff */
[----:B------:R-:W-:Y:S04]  /*0250*/  BSSY.RECONVERGENT B0, `(.L_x_4) ;  /* 0x000000c000007945 */ /* 0x000fe80003800200 */
[C---:B------:R-:W-:Y:S02]  /*0260*/  ISETP.NE.OR P1, PT, R0.reuse, 0x1, !P5 ;  /* 0x000000010000780c */ /* 0x040fe40006f25670 */
[----:B------:R-:W-:-:S11]  /*0270*/  ISETP.NE.OR P0, PT, R0, 0x3, !P5 ;  /* 0x000000030000780c */ /* 0x000fd60006f05670 */
[----:B------:R-:W-:Y:S05]  /*0280*/  @P1 BRA `(.L_x_5) ;  /* 0x0000000000201947 */ /* 0x000fea0003800000 */
[----:B------:R-:W3:Y:S02]  /*0290*/  LDCU.64 UR6, c[0x0][0x348] ;  /* 0x00006900ff0677ac */ /* 0x000ee40008000a00 */
[----:B---3--:R-:W-:Y:S02]  /*02a0*/  UIADD3 UR10, UP1, UPT, UR6, 0x80, URZ ;  /* 0x00000080060a7890 */ /* 0x008fe4000ff3e0ff */
[----:B------:R-:W-:Y:S02]  /*02b0*/  UIADD3 UR6, UP0, UPT, UR6, 0x180, URZ ;  /* 0x0000018006067890 */ /* 0x000fe4000ff1e0ff */
[----:B------:R-:W-:Y:S02]  /*02c0*/  UIADD3.X UR11, UPT, UPT, URZ, UR7, URZ, UP1, !UPT ;  /* 0x00000007ff0b7290 */ /* 0x000fe40008ffe4ff */
[----:B------:R-:W-:-:S07]  /*02d0*/  UIADD3.X UR7, UPT, UPT, URZ, UR7, URZ, UP0, !UPT ;  /* 0x00000007ff077290 */ /* 0x000fce00087fe4ff */
[----:B------:R3:W-:Y:S02]  /*02e0*/  UTMACCTL.PF [UR10] ;  /* 0x000000000a0079b9 */ /* 0x0007e40008040000 */
[----:B------:R3:W-:Y:S02]  /*02f0*/  UTMACCTL.PF [UR6] ;  /* 0x00000000060079b9 */ /* 0x0007e40008040000 */
[----:B---3--:R-:W-:Y:S01]  /*0300*/  NOP ;  /* 0x0000000000007918 */ /* 0x008fe20000000000 */
.L_x_5:
[----:B------:R-:W-:Y:S05]  /*0310*/  BSYNC.RECONVERGENT B0 ;  /* 0x0000000000007941 */ /* 0x000fea0003800200 */
.L_x_4:
[----:B------:R-:W-:Y:S04]  /*0320*/  BSSY.RECONVERGENT B0, `(.L_x_6) ;  /* 0x000000a000007945 */ /* 0x000fe80003800200 */
        /* <DEDUP_REMOVED lines=9> */
.L_x_7:
[----:B------:R-:W-:Y:S05]  /*03c0*/  BSYNC.RECONVERGENT B0 ;  /* 0x0000000000007941 */ /* 0x000fea0003800200 */
.L_x_6:
[----:B------:R-:W3:Y:S01]  /*03d0*/  LDCU.64 UR6, c[0x0][0x888] ;  /* 0x00011100ff0677ac */ /* 0x000ee20008000a00 */
[----:B------:R-:W-:Y:S02]  /*03e0*/  UISETP.EQ.U32.AND UP1, UPT, UR4, URZ, UPT ;  /* 0x000000ff0400728c */ /* 0x000fe4000bf22070 */
[----:B------:R-:W-:Y:S02]  /*03f0*/  UPLOP3.LUT UP2, UPT, UPT, UPT, UPT, 0x80, 0x8 ;  /* 0x000000000008789c */ /* 0x000fe40003f4f070 */
[----:B---3--:R-:W-:-:S04]  /*0400*/  UISETP.NE.U32.AND UP0, UPT, UR6, URZ, UPT ;  /* 0x000000ff0600728c */ /* 0x008fc8000bf05070 */
[----:B------:R-:W-:-:S04]  /*0410*/  UISETP.NE.AND.EX UP0, UPT, UR7, URZ, UPT, UP0 ;  /* 0x000000ff0700728c */ /* 0x000fc8000bf05300 */
[----:B------:R-:W-:-:S04]  /*0420*/  UISETP.EQ.OR.EX UP3, UPT, UR5, URZ, !UP0, UP1 ;  /* 0x000000ff0500728c */ /* 0x000fc8000c762710 */
[----:B------:R-:W-:-:S05]  /*0430*/  UP2UR UR50, UPR, URZ, 0x8 ;  /* 0x00000008ff327883 */ /* 0x000fca0008000000 */
[----:B------:R-:W-:Y:S07]  /*0440*/  BRA.U !UP3, `(.L_x_8) ;  /* 0x000000010b207547 */ /* 0x000fee000b800000 */
[----:B------:R-:W-:Y:S01]  /*0450*/  UISETP.NE.U32.AND UP2, UPT, UR4, URZ, UPT ;  /* 0x000000ff0400728c */ /* 0x000fe2000bf45070 */
[----:B-----5:R-:W-:Y:S01]  /*0460*/  FSETP.NEU.AND P0, PT, R81, RZ, PT ;  /* 0x000000ff5100720b */ /* 0x020fe20003f0d000 */
[----:B------:R-:W-:Y:S02]  /*0470*/  USEL UR4, URZ, 0xffffffff, UP0 ;  /* 0xffffffffff047887 */ /* 0x000fe40008000000 */
[----:B------:R-:W-:-:S10]  /*0480*/  UISETP.NE.AND.EX UP2, UPT, UR5, URZ, UPT, UP2 ;  /* 0x000000ff0500728c */ /* 0x000fd4000bf45320 */
[----:B------:R-:W-:Y:S01]  /*0490*/  VOTEU.ANY UP1, P0 ;  /* 0x0000000000ff7886 */ /* 0x000fe20000020100 */
[----:B------:R-:W-:-:S04]  /*04a0*/  @!UP2 USEL UR4, URZ, 0xffffffff, UP1 ;  /* 0xffffffffff04a887 */ /* 0x000fc80008800000 */
[----:B------:R-:W-:-:S04]  /*04b0*/  ULOP3.LUT UR4, UR4, 0x1, URZ, 0xc0, !UPT ;  /* 0x0000000104047892 */ /* 0x000fc8000f8ec0ff */
[----:B------:R-:W-:-:S11]  /*04c0*/  UISETP.NE.U32.AND UP2, UPT, UR4, 0x1, UPT ;  /* 0x000000010400788c */ /* 0x000fd6000bf45070 */
.L_x_8:
[----:B-1----:R-:W1:Y:S01]  /*04d0*/  SHFL.IDX PT, R2, R173, RZ, 0x1f ;  /* 0x00001fffad027589 */ /* 0x002e6200000e0000 */
[----:B------:R-:W-:-:S04]  /*04e0*/  UISETP.NE.AND UP1, UPT, UR8, 0x2, UPT ;  /* 0x000000020800788c */ /* 0x000fc8000bf25270 */
[----:B------:R-:W-:Y:S01]  /*04f0*/  USEL UR6, URZ, 0x1, UP1 ;  /* 0x00000001ff067887 */ /* 0x000fe20008800000 */
[----:B-1----:R-:W-:-:S13]  /*0500*/  ISETP.NE.AND P0, PT, R2, RZ, PT ;  /* 0x000000ff0200720c */ /* 0x002fda0003f05270 */
[----:B------:R-:W-:Y:S05]  /*0510*/  @P0 BRA `(.L_x_9) ;  /* 0x0000000000a40947 */ /* 0x000fea0003800000 */
[----:B------:R-:W-:Y:S01]  /*0520*/  ELECT P0, URZ, PT ;  /* 0x0000000000ff782f */ /* 0x000fe20003800000 */
[----:B------:R-:W-:-:S12]  /*0530*/  BSSY.RECONVERGENT B0, `(.L_x_9) ;  /* 0x0000027000007945 */ /* 0x000fd80003800200 */
[----:B------:R-:W-:Y:S05]  /*0540*/  @!P0 BRA `(.L_x_10) ;  /* 0x0000000000948947 */ /* 0x000fea0003800000 */
[----:B------:R-:W1:Y:S01]  /*0550*/  S2UR UR5, SR_CgaCtaId ;  /* 0x00000000000579c3 */ /* 0x000e620000008800 */
[----:B------:R-:W-:Y:S01]  /*0560*/  UMOV UR7, 0x400 ;  /* 0x0000040000077882 */ /* 0x000fe20000000000 */
[----:B------:R-:W-:Y:S02]  /*0570*/  UMOV UR4, 0x1 ;  /* 0x0000000100047882 */ /* 0x000fe40000000000 */
[----:B------:R-:W-:-:S04]  /*0580*/  UIADD3 UR10, UPT, UPT, -UR4, 0x100000, URZ ;  /* 0x00100000040a7890 */ /* 0x000fc8000fffe1ff */
[----:B------:R-:W-:Y:S02]  /*0590*/  USHF.L.U32 UR11, UR10, 0xb, URZ ;  /* 0x0000000b0a0b7899 */ /* 0x000fe400080006ff */
[----:B------:R-:W-:Y:S02]  /*05a0*/  USHF.L.U32 UR10, UR10, 0x1, URZ ;  /* 0x000000010a0a7899 */ /* 0x000fe400080006ff */
[----:B-1----:R-:W-:Y:S01]  /*05b0*/  ULEA UR5, UR5, UR7, 0x18 ;  /* 0x0000000705057291 */ /* 0x002fe2000f8ec0ff */
[----:B------:R-:W1:Y:S11]  /*05c0*/  FENCE.VIEW.ASYNC.S ;  /* 0x00000000000073c6 */ /* 0x000e760000000000 */
[----:B-1----:R1:W3:Y:S01]  /*05d0*/  SYNCS.EXCH.64 URZ, [UR5], UR10 ;  /* 0x0000000a05ff75b2 */ /* 0x0022e20008000100 */
[----:B------:R1:W4:Y:S01]  /*05e0*/  SYNCS.EXCH.64 URZ, [UR5+0x70], UR10 ;  /* 0x0000700a05ff75b2 */ /* 0x0003220008000100 */
[----:B------:R1:W1:Y:S01]  /*05f0*/  SYNCS.EXCH.64 URZ, [UR5+0x8], UR10 ;  /* 0x0000080a05ff75b2 */ /* 0x0002620008000100 */
        /* <DEDUP_REMOVED lines=25> */
[----:B---34-:R-:W-:Y:S01]  /*0790*/  NOP ;  /* 0x0000000000007918 */ /* 0x018fe20000000000 */
.L_x_10:
[----:B-1----:R-:W-:Y:S05]  /*07a0*/  BSYNC.RECONVERGENT B0 ;  /* 0x0000000000007941 */ /* 0x002fea0003800200 */
.L_x_9:
[----:B------:R-:W1:Y:S01]  /*07b0*/  SHFL.IDX PT, R2, R173, RZ, 0x1f ;  /* 0x00001fffad027589 */ /* 0x000e6200000e0000 */
[----:B------:R-:W-:Y:S01]  /*07c0*/  NOP ;  /* 0x0000000000007918 */ /* 0x000fe20000000000 */
[----:B-1----:R-:W-:-:S13]  /*07d0*/  ISETP.NE.AND P0, PT, R2, 0x1, PT ;  /* 0x000000010200780c */ /* 0x002fda0003f05270 */
[----:B------:R-:W-:Y:S05]  /*07e0*/  @P0 BRA `(.L_x_11) ;  /* 0x0000000000580947 */ /* 0x000fea0003800000 */
[----:B------:R-:W1:Y:S01]  /*07f0*/  S2UR UR7, SR_CgaCtaId ;  /* 0x00000000000779c3 */ /* 0x000e620000008800 */
[----:B------:R-:W-:Y:S01]  /*0800*/  UMOV UR9, 0x400 ;  /* 0x0000040000097882 */ /* 0x000fe20000000000 */
[----:B------:R-:W-:Y:S01]  /*0810*/  UMOV UR5, 0x20 ;  /* 0x0000002000057882 */ /* 0x000fe20000000000 */
[----:B------:R-:W-:Y:S01]  /*0820*/  UMOV UR4, 0x80 ;  /* 0x0000008000047882 */ /* 0x000fe20000000000 */
[----:B------:R-:W-:-:S04]  /*0830*/  UIADD3 UR10, UPT, UPT, -UR5, 0x100000, URZ ;  /* 0x00100000050a7890 */ /* 0x000fc8000fffe1ff */
[----:B------:R-:W-:Y:S02]  /*0840*/  USHF.L.U32 UR11, UR10, 0xb, URZ ;  /* 0x0000000b0a0b7899 */ /* 0x000fe400080006ff */
[----:B------:R-:W-:Y:S02]  /*0850*/  USHF.L.U32 UR10, UR10, 0x1, URZ ;  /* 0x000000010a0a7899 */ /* 0x000fe400080006ff */
[----:B------:R-:W-:-:S04]  /*0860*/  UIADD3 UR4, UPT, UPT, -UR4, 0x100000, URZ ;  /* 0x0010000004047890 */ /* 0x000fc8000fffe1ff */
[----:B------:R-:W-:Y:S02]  /*0870*/  USHF.L.U32 UR5, UR4, 0xb, URZ ;  /* 0x0000000b04057899 */ /* 0x000fe400080006ff */
[----:B------:R-:W-:Y:S01]  /*0880*/  USHF.L.U32 UR4, UR4, 0x1, URZ ;  /* 0x0000000104047899 */ /* 0x000fe200080006ff */
[----:B------:R-:W-:Y:S01]  /*0890*/  ELECT P0, URZ, PT ;  /* 0x0000000000ff782f */ /* 0x000fe20003800000 */
[----:B-1----:R-:W-:Y:S01]  /*08a0*/  ULEA UR7, UR7, UR9, 0x18 ;  /* 0x0000000907077291 */ /* 0x002fe2000f8ec0ff */
[----:B------:R-:W1:Y:S11]  /*08b0*/  FENCE.VIEW.ASYNC.S ;  /* 0x00000000000073c6 */ /* 0x000e760000000000 */
[----:B-1----:R1:W3:Y:S01]  /*08c0*/  SYNCS.EXCH.64 URZ, [UR7+0xe0], UR10 ;  /* 0x0000e00a07ff75b2 */ /* 0x0022e20008000100 */
[----:B------:R1:W4:Y:S01]  /*08d0*/  SYNCS.EXCH.64 URZ, [UR7+0x100], UR4 ;  /* 0x0001000407ff75b2 */ /* 0x0003220008000100 */
[----:B------:R1:W1:Y:S01]  /*08e0*/  SYNCS.EXCH.64 URZ, [UR7+0xe8], UR10 ;  /* 0x0000e80a07ff75b2 */ /* 0x0002620008000100 */
[----:B------:R1:W1:Y:S01]  /*08f0*/  SYNCS.EXCH.64 URZ, [UR7+0x108], UR4 ;  /* 0x0001080407ff75b2 */ /* 0x0002620008000100 */
[----:B------:R1:W1:Y:S01]  /*0900*/  SYNCS.EXCH.64 URZ, [UR7+0xf0], UR10 ;  /* 0x0000f00a07ff75b2 */ /* 0x0002620008000100 */
[----:B------:R1:W1:Y:S01]  /*0910*/  SYNCS.EXCH.64 URZ, [UR7+0x110], UR4 ;  /* 0x0001100407ff75b2 */ /* 0x0002620008000100 */
[----:B------:R1:W1:Y:S01]  /*0920*/  SYNCS.EXCH.64 URZ, [UR7+0xf8], UR10 ;  /* 0x0000f80a07ff75b2 */ /* 0x0002620008000100 */
[----:B------:R1:W1:Y:S01]  /*0930*/  SYNCS.EXCH.64 URZ, [UR7+0x118], UR4 ;  /* 0x0001180407ff75b2 */ /* 0x0002620008000100 */
[----:B------:R-:W-:Y:S01]  /*0940*/  NOP ;  /* 0x0000000000007918 */ /* 0x000fe20000000000 */
.L_x_11:
[----:B------:R-:W2:Y:S01]  /*0950*/  SHFL.IDX PT, R2, R173, RZ, 0x1f ;  /* 0x00001fffad027589 */ /* 0x000ea200000e0000 */
[----:B------:R-:W-:Y:S01]  /*0960*/  NOP ;  /* 0x0000000000007918 */ /* 0x000fe20000000000 */
[----:B--2---:R-:W-:-:S13]  /*0970*/  ISETP.NE.AND P0, PT, R2, 0x3, PT ;  /* 0x000000030200780c */ /* 0x004fda0003f05270 */
[----:B------:R-:W-:Y:S05]  /*0980*/  @P0 BRA `(.L_x_12) ;  /* 0x0000000000300947 */ /* 0x000fea0003800000 */
[----:B-1----:R-:W1:Y:S01]  /*0990*/  S2UR UR5, SR_CgaCtaId ;  /* 0x00000000000579c3 */ /* 0x002e620000008800 */
[----:B------:R-:W-:Y:S01]  /*09a0*/  UMOV UR7, 0x400 ;  /* 0x0000040000077882 */ /* 0x000fe20000000000 */
[----:B------:R-:W-:Y:S01]  /*09b0*/  UMOV UR4, 0x20 ;  /* 0x0000002000047882 */ /* 0x000fe20000000000 */
[----:B------:R-:W-:Y:S01]  /*09c0*/  ELECT P0, URZ, PT ;  /* 0x0000000000ff782f */ /* 0x000fe20003800000 */
[----:B------:R-:W-:-:S04]  /*09d0*/  UIADD3 UR10, UPT, UPT, -UR4, 0x100000, URZ ;  /* 0x00100000040a7890 */ /* 0x000fc8000fffe1ff */
[----:B------:R-:W-:Y:S02]  /*09e0*/  USHF.L.U32 UR11, UR10, 0xb, URZ ;  /* 0x0000000b0a0b7899 */ /* 0x000fe400080006ff */
[----:B------:R-:W-:Y:S02]  /*09f0*/  USHF.L.U32 UR10, UR10, 0x1, URZ ;  /* 0x000000010a0a7899 */ /* 0x000fe400080006ff */
[----:B-1----:R-:W-:Y:S01]  /*0a00*/  ULEA UR5, UR5, UR7, 0x18 ;  /* 0x0000000705057291 */ /* 0x002fe2000f8ec0ff */
[----:B------:R-:W1:Y:S11]  /*0a10*/  FENCE.VIEW.ASYNC.S ;  /* 0x00000000000073c6 */ /* 0x000e760000000000 */
[----:B-1----:R2:W1:Y:S01]  /*0a20*/  SYNCS.EXCH.64 URZ, [UR5+0x120], UR10 ;  /* 0x0001200a05ff75b2 */ /* 0x0024620008000100 */
[----:B------:R2:W1:Y:S02]  /*0a30*/  SYNCS.EXCH.64 URZ, [UR5+0x128], UR10 ;  /* 0x0001280a05ff75b2 */ /* 0x0004640008000100 */
[----:B--2---:R-:W-:Y:S01]  /*0a40*/  NOP ;  /* 0x0000000000007918 */ /* 0x004fe20000000000 */
.L_x_12:
[----:B------:R-:W2:Y:S01]  /*0a50*/  SHFL.IDX PT, R2, R173, RZ, 0x1f ;  /* 0x00001fffad027589 */ /* 0x000ea200000e0000 */
[----:B------:R-:W-:Y:S01]  /*0a60*/  NOP ;  /* 0x0000000000007918 */ /* 0x000fe20000000000 */
[----:B--2---:R-:W-:-:S13]  /*0a70*/  ISETP.NE.AND P0, PT, R2, 0x4, PT ;  /* 0x000000040200780c */ /* 0x004fda0003f05270 */
[----:B------:R-:W-:Y:S05]  /*0a80*/  @P0 BRA `(.L_x_13) ;  /* 0x00000000004c0947 */ /* 0x000fea0003800000 */
[----:B-1----:R-:W1:Y:S01]  /*0a90*/  S2UR UR5, SR_CgaCtaId ;  /* 0x00000000000579c3 */ /* 0x002e620000008800 */
[----:B------:R-:W-:Y:S01]  /*0aa0*/  UMOV UR9, 0x100 ;  /* 0x0000010000097882 */ /* 0x000fe20000000000 */
[----:B------:R-:W-:Y:S01]  /*0ab0*/  UMOV UR7, 0x400 ;  /* 0x0000040000077882 */ /* 0x000fe20000000000 */
[----:B------:R-:W-:Y:S01]  /*0ac0*/  USEL UR9, UR9, 0xe0, UP2 ;  /* 0x000000e009097887 */ /* 0x000fe20009000000 */
[----:B------:R-:W-:Y:S01]  /*0ad0*/  UMOV UR4, 0x1 ;  /* 0x0000000100047882 */ /* 0x000fe20000000000 */
[----:B------:R-:W-:Y:S01]  /*0ae0*/  ELECT P0, URZ, PT ;  /* 0x0000000000ff782f */ /* 0x000fe20003800000 */
[----:B------:R-:W-:-:S04]  /*0af0*/  UIADD3 UR10, UPT, UPT, -UR4, 0x100000, URZ ;  /* 0x00100000040a7890 */ /* 0x000fc8000fffe1ff */
[----:B------:R-:W-:Y:S02]  /*0b00*/  USHF.L.U32 UR11, UR10, 0xb, URZ ;  /* 0x0000000b0a0b7899 */ /* 0x000fe400080006ff */
[----:B------:R-:W-:Y:S02]  /*0b10*/  USHF.L.U32 UR10, UR10, 0x1, URZ ;  /* 0x000000010a0a7899 */ /* 0x000fe400080006ff */
[----:B------:R-:W-:-:S04]  /*0b20*/  UIADD3 UR12, UPT, UPT, -UR9, 0x100000, URZ ;  /* 0x00100000090c7890 */ /* 0x000fc8000fffe1ff */
[----:B------:R-:W-:Y:S02]  /*0b30*/  USHF.L.U32 UR13, UR12, 0xb, URZ ;  /* 0x0000000b0c0d7899 */ /* 0x000fe400080006ff */
[----:B------:R-:W-:Y:S02]  /*0b40*/  USHF.L.U32 UR12, UR12, 0x1, URZ ;  /* 0x000000010c0c7899 */ /* 0x000fe400080006ff */
[----:B-1----:R-:W-:Y:S01]  /*0b50*/  ULEA UR5, UR5, UR7, 0x18 ;  /* 0x0000000705057291 */ /* 0x002fe2000f8ec0ff */
[----:B------:R-:W1:Y:S11]  /*0b60*/  FENCE.VIEW.ASYNC.S ;  /* 0x00000000000073c6 */ /* 0x000e760000000000 */
[----:B-1----:R2:W1:Y:S01]  /*0b70*/  SYNCS.EXCH.64 URZ, [UR5+0x130], UR10 ;  /* 0x0001300a05ff75b2 */ /* 0x0024620008000100 */
[----:B------:R2:W1:Y:S01]  /*0b80*/  SYNCS.EXCH.64 URZ, [UR5+0x140], UR12 ;  /* 0x0001400c05ff75b2 */ /* 0x0004620008000100 */
[----:B------:R2:W1:Y:S01]  /*0b90*/  SYNCS.EXCH.64 URZ, [UR5+0x138], UR10 ;  /* 0x0001380a05ff75b2 */ /* 0x0004620008000100 */
[----:B------:R2:W1:Y:S02]  /*0ba0*/  SYNCS.EXCH.64 URZ, [UR5+0x148], UR12 ;  /* 0x0001480c05ff75b2 */ /* 0x0004640008000100 */
[----:B--2---:R-:W-:Y:S01]  /*0bb0*/  NOP ;  /* 0x0000000000007918 */ /* 0x004fe20000000000 */
.L_x_13:
[----:B------:R-:W2:Y:S01]  /*0bc0*/  SHFL.IDX PT, R2, R173, RZ, 0x1f ;  /* 0x00001fffad027589 */ /* 0x000ea200000e0000 */
[----:B------:R-:W-:Y:S01]  /*0bd0*/  NOP ;  /* 0x0000000000007918 */ /* 0x000fe20000000000 */
[----:B--2---:R-:W-:-:S13]  /*0be0*/  ISETP.NE.AND P0, PT, R2, 0x5, PT ;  /* 0x000000050200780c */ /* 0x004fda0003f05270 */
[----:B------:R-:W-:Y:S05]  /*0bf0*/  @P0 BRA `(.L_x_14) ;  /* 0x0000000000480947 */ /* 0x000fea0003800000 */
[----:B-1----:R-:W1:Y:S01]  /*0c00*/  S2UR UR7, SR_CgaCtaId ;  /* 0x00000000000779c3 */ /* 0x002e620000008800 */
        /* <DEDUP_REMOVED lines=12> */
[----:B-1----:R2:W1:Y:S01]  /*0cd0*/  SYNCS.EXCH.64 URZ, [UR7+0x150], UR10 ;  /* 0x0001500a07ff75b2 */ /* 0x0024620008000100 */
[----:B------:R2:W1:Y:S01]  /*0ce0*/  SYNCS.EXCH.64 URZ, [UR7+0x160], UR4 ;  /* 0x0001600407ff75b2 */ /* 0x0004620008000100 */
[----:B------:R2:W1:Y:S01]  /*0cf0*/  SYNCS.EXCH.64 URZ, [UR7+0x158], UR10 ;  /* 0x0001580a07ff75b2 */ /* 0x0004620008000100 */
[----:B------:R2:W1:Y:S02]  /*0d00*/  SYNCS.EXCH.64 URZ, [UR7+0x168], UR4 ;  /* 0x0001680407ff75b2 */ /* 0x0004640008000100 */
[----:B--2---:R-:W-:Y:S01]  /*0d10*/  NOP ;  /* 0x0000000000007918 */ /* 0x004fe20000000000 */
.L_x_14:
        /* <DEDUP_REMOVED lines=18> */
.L_x_15:
[----:B-1----:R-:W1:Y:S01]  /*0e40*/  S2UR UR5, SR_CTAID.X ;  /* 0x00000000000579c3 */ /* 0x002e620000002500 */
[----:B------:R-:W-:-:S05]  /*0e50*/  CS2R.32 R170, SR_CgaSize ;  /* 0x0000000000aa7805 */ /* 0x000fca0000008a00 */
[----:B------:R-:W-:-:S05]  /*0e60*/  IMAD R170, R170, -0xa0, RZ ;  /* 0xffffff60aaaa7824 */ /* 0x000fca00078e02ff */
[----:B------:R-:W-:-:S14]  /*0e70*/  R2UR UR9, R170 ;  /* 0x00000000aa0972ca */ /* 0x000fdc00000e0000 */
[----:B------:R-:W2:Y:S01]  /*0e80*/  LDCU UR9, c[0x0][UR9+0x2b0] ;  /* 0x00005600090977ac */ /* 0x000ea20008000800 */
[----:B------:R-:W-:Y:S01]  /*0e90*/  NOP ;  /* 0x0000000000007918 */ /* 0x000fe20000000000 */
[----:B------:R-:W-:-:S05]  /*0ea0*/  CS2R.32 R170, SR_CgaSize ;  /* 0x0000000000aa7805 */ /* 0x000fca0000008a00 */
[----:B------:R-:W-:-:S05]  /*0eb0*/  IMAD R170, R170, -0xa0, RZ ;  /* 0xffffff60aaaa7824 */ /* 0x000fca00078e02ff */
[----:B------:R-:W-:-:S14]  /*0ec0*/  R2UR UR7, R170 ;  /* 0x00000000aa0772ca */ /* 0x000fdc00000e0000 */
[----:B------:R-:W3:Y:S01]  /*0ed0*/  LDCU UR7, c[0x0][UR7+0x2b4] ;  /* 0x00005680070777ac */ /* 0x000ee20008000800 */
[----:B------:R-:W4:Y:S08]  /*0ee0*/  S2UR UR4, SR_CTAID.Y ;  /* 0x00000000000479c3 */ /* 0x000f300000002600 */
[----:B------:R-:W3:Y:S01]  /*0ef0*/  LDC R9, c[0x0][0xb24] ;  /* 0x0002c900ff097b82 */ /* 0x000ee20000000800 */
[----:B-1----:R-:W-:-:S02]  /*0f00*/  I2FP.F32.U32 R5, UR5 ;  /* 0x0000000500057c45 */ /* 0x002fc40008201000 */
[----:B------:R-:W-:-:S05]  /*0f10*/  CS2R.32 R3, SR_CgaSize ;  /* 0x0000000000037805 */ /* 0x000fca0000008a00 */
[----:B------:R-:W-:-:S06]  /*0f20*/  IMAD R3, R3, -0xa0, RZ ;  /* 0xffffff6003037824 */ /* 0x000fcc00078e02ff */
[----:B------:R-:W1:Y:S01]  /*0f30*/  LDC R3, c[0x0][R3+0x2a0] ;  /* 0x0000a80003037b82 */ /* 0x000e620000000800 */
[----:B------:R-:W-:Y:S01]  /*0f40*/  MOV R21, UR5 ;  /* 0x0000000500157c02 */ /* 0x000fe20008000f00 */
[----:B--2---:R-:W-:Y:S01]  /*0f50*/  FMUL R5, R5, UR9 ;  /* 0x0000000905057c20 */ /* 0x004fe20008400000 */
[----:B----4-:R-:W-:Y:S02]  /*0f60*/  I2FP.F32.U32 R4, UR4 ;  /* 0x0000000400047c45 */ /* 0x010fe40008201000 */
[----:B------:R-:W-:-:S05]  /*0f70*/  CS2R.32 R2, SR_CgaSize ;  /* 0x0000000000027805 */ /* 0x000fca0000008a00 */
[----:B------:R-:W-:-:S06]  /*0f80*/  IMAD R2, R2, -0xa0, RZ ;  /* 0xffffff6002027824 */ /* 0x000fcc00078e02ff */
[----:B------:R-:W2:Y:S01]  /*0f90*/  LDC R2, c[0x0][R2+0x2a4] ;  /* 0x0000a90002027b82 */ /* 0x000ea20000000800 */
[----:B------:R-:W4:Y:S01]  /*0fa0*/  F2I.U32.TRUNC.NTZ R170, R5 ;  /* 0x0000000500aa7305 */ /* 0x000f22000020f000 */
[----:B------:R-:W-:Y:S01]  /*0fb0*/  MOV R20, UR4 ;  /* 0x0000000400147c02 */ /* 0x000fe20008000f00 */
[----:B---3--:R-:W-:-:S05]  /*0fc0*/  FMUL R4, R4, UR7 ;  /* 0x0000000704047c20 */ /* 0x008fca0008400000 */
[----:B------:R-:W-:Y:S01]  /*0fd0*/  BAR.SYNC.DEFER_BLOCKING 0x0 ;  /* 0x0000000000007b1d */ /* 0x000fe20000010000 */
[----:B------:R-:W-:-:S05]  /*0fe0*/  ISETP.GE.AND P0, PT, R9, 0x1, PT ;  /* 0x000000010900780c */ /* 0x000fca0003f06270 */
[----:B------:R-:W3:Y:S02]  /*0ff0*/  F2I.U32.TRUNC.NTZ R147, R4 ;  /* 0x0000000400937305 */ /* 0x000ee4000020f000 */
[----:B------:R-:W2:Y:S01]  /*1000*/  S2UR UR36, SR_CTAID.Z ;  /* 0x00000000002479c3 */ /* 0x000ea20000002700 */
[----:B----4-:R-:W-:-:S05]  /*1010*/  IADD3 R170, PT, PT, -R170, RZ, RZ ;  /* 0x000000ffaaaa7210 */ /* 0x010fca0007ffe1ff */
[----:B-1----:R-:W-:Y:S01]  /*1020*/  IMAD R170, R3, R170, UR5 ;  /* 0x0000000503aa7e24 */ /* 0x002fe2000f8e02aa */
[----:B---3--:R-:W-:-:S05]  /*1030*/  IADD3 R147, PT, PT, -R147, RZ, RZ ;  /* 0x000000ff93937210 */ /* 0x008fca0007ffe1ff */
[----:B--2---:R-:W-:Y:S01]  /*1040*/  IMAD R147, R2, R147, UR4 ;  /* 0x0000000402937e24 */ /* 0x004fe2000f8e0293 */
[----:B------:R-:W-:Y:S06]  /*1050*/  @!P0 BRA `(.L_x_16) ;  /* 0x0000000000b88947 */ /* 0x000fec0003800000 */
[----:B------:R-:W1:Y:S01]  /*1060*/  LDC.64 R4, c[0x0][0xb18] ;  /* 0x0002c600ff047b82 */ /* 0x000e620000000a00 */
[----:B------:R-:W-:-:S07]  /*1070*/  ISETP.NE.AND P0, PT, R9, 0x1, PT ;  /* 0x000000010900780c */ /* 0x000fce0003f05270 */
[----:B------:R-:W2:Y:S08]  /*1080*/  LDC R10, c[0x0][0xb0c] ;  /* 0x0002c300ff0a7b82 */ /* 0x000eb00000000800 */
[----:B------:R-:W3:Y:S08]  /*1090*/  LDC R11, c[0x0][0x370] ;  /* 0x0000dc00ff0b7b82 */ /* 0x000ef00000000800 */
[----:B------:R-:W4:Y:S01]  /*10a0*/  LDC R12, c[0x0][0x374] ;  /* 0x0000dd00ff0c7b82 */ /* 0x000f220000000800 */
[----:B-1----:R-:W-:-:S07]  /*10b0*/  ISETP.NE.AND P1, PT, R4, 0x1, PT ;  /* 0x000000010400780c */ /* 0x002fce0003f25270 */
[----:B------:R-:W3:Y:S01]  /*10c0*/  LDC.64 R6, c[0x0][0xb10] ;  /* 0x0002c400ff067b82 */ /* 0x000ee20000000a00 */
[----:B--2---:R-:W-:-:S07]  /*10d0*/  ISETP.NE.AND P2, PT, R10, 0x1, PT ;  /* 0x000000010a00780c */ /* 0x004fce0003f45270 */
[----:B------:R-:W1:Y:S08]  /*10e0*/  LDC R8, c[0x0][0xb20] ;  /* 0x0002c800ff087b82 */ /* 0x000e700000000800 */
[----:B------:R-:W2:Y:S01]  /*10f0*/  LDC.64 R2, c[0x0][0xb28] ;  /* 0x0002ca00ff027b82 */ /* 0x000ea20000000a00 */
[----:B----4-:R-:W-:-:S04]  /*1100*/  IMAD.HI.U32 R13, R12, R5, RZ ;  /* 0x000000050c0d7227 */ /* 0x010fc800078e00ff */
[----:B------:R-:W-:-:S04]  /*1110*/  IMAD.HI.U32 R5, R20, R5, RZ ;  /* 0x0000000514057227 */ /* 0x000fc800078e00ff */
[----:B---3--:R-:W-:-:S04]  /*1120*/  IMAD.HI.U32 R14, R11, R6, RZ ;  /* 0x000000060b0e7227 */ /* 0x008fc800078e00ff */
[C---:B------:R-:W-:Y:S01]  /*1130*/  IMAD.HI.U32 R16, R21.reuse, R6, RZ ;  /* 0x0000000615107227 */ /* 0x040fe200078e00ff */
[-C--:B------:R-:W-:Y:S02]  /*1140*/  @P2 SHF.R.U32.HI R11, RZ, R7.reuse, R14 ;  /* 0x00000007ff0b2219 */ /* 0x080fe4000001160e */
[-C--:B-1----:R-:W-:Y:S02]  /*1150*/  @P1 SHF.R.U32.HI R12, RZ, R8.reuse, R13 ;  /* 0x00000008ff0c1219 */ /* 0x082fe4000001160d */
[----:B------:R-:W-:Y:S02]  /*1160*/  SHF.R.U32.HI R5, RZ, R8, R5 ;  /* 0x00000008ff057219 */ /* 0x000fe40000011605 */
[----:B------:R-:W-:Y:S02]  /*1170*/  SHF.R.U32.HI R16, RZ, R7, R16 ;  /* 0x00000007ff107219 */ /* 0x000fe40000011610 */
[----:B------:R-:W-:Y:S01]  /*1180*/  SEL R5, R20, R5, !P1 ;  /* 0x0000000514057207 */ /* 0x000fe20004800000 */
[----:B--2---:R-:W-:Y:S01]  /*1190*/  IMAD.HI.U32 R14, R12, R2, RZ ;  /* 0x000000020c0e7227 */ /* 0x004fe200078e00ff */
[----:B------:R-:W-:-:S02]  /*11a0*/  SEL R7, R21, R16, !P2 ;  /* 0x0000001015077207 */ /* 0x000fc40005000000 */
[----:B------:R-:W-:Y:S01]  /*11b0*/  IADD3 R13, PT, PT, -R5, RZ, RZ ;  /* 0x000000ff050d7210 */ /* 0x000fe20007ffe1ff */
[----:B------:R-:W-:Y:S01]  /*11c0*/  IMAD.HI.U32 R6, R11, R2, RZ ;  /* 0x000000020b067227 */ /* 0x000fe200078e00ff */
[----:B------:R-:W-:-:S03]  /*11d0*/  @P0 SHF.R.U32.HI R12, RZ, R3, R14 ;  /* 0x00000003ff0c0219 */ /* 0x000fc6000001160e */
[----:B------:R-:W-:Y:S01]  /*11e0*/  IMAD R13, R4, R13, R20 ;  /* 0x0000000d040d7224 */ /* 0x000fe200078e0214 */
[----:B------:R-:W-:Y:S01]  /*11f0*/  @P0 SHF.R.U32.HI R11, RZ, R3, R6 ;  /* 0x00000003ff0b0219 */ /* 0x000fe20000011606 */
[----:B------:R-:W-:-:S04]  /*1200*/  IMAD R12, R12, R9, RZ ;  /* 0x000000090c0c7224 */ /* 0x000fc800078e02ff */
[----:B------:R-:W-:Y:S01]  /*1210*/  IMAD R6, R11, R9, RZ ;  /* 0x000000090b067224 */ /* 0x000fe200078e02ff */
[----:B------:R-:W-:-:S04]  /*1220*/  ISETP.GE.AND P1, PT, R5, R12, PT ;  /* 0x0000000c0500720c */ /* 0x000fc80003f26270 */
[----:B------:R-:W-:Y:S01]  /*1230*/  ISETP.GE.OR P1, PT, R7, R6, P1 ;  /* 0x000000060700720c */ /* 0x000fe20000f26670 */
[----:B------:R-:W-:-:S05]  /*1240*/  IMAD.HI.U32 R6, R5, R2, RZ ;  /* 0x0000000205067227 */ /* 0x000fca00078e00ff */
[----:B------:R-:W-:-:S04]  /*1250*/  SHF.R.U32.HI R6, RZ, R3, R6 ;  /* 0x00000003ff067219 */ /* 0x000fc80000011606 */
[----:B------:R-:W-:-:S03]  /*1260*/  SEL R6, R5, R6, !P0 ;  /* 0x0000000605067207 */ /* 0x000fc60004000000 */
[----:B------:R-:W-:Y:S01]  /*1270*/  @!P1 IMAD.HI.U32 R8, R7, R2, RZ ;  /* 0x0000000207089227 */ /* 0x000fe200078e00ff */
[----:B------:R-:W-:-:S04]  /*1280*/  IADD3 R2, PT, PT, -R6, RZ, RZ ;  /* 0x000000ff06027210 */ /* 0x000fc80007ffe1ff */
[----:B------:R-:W-:Y:S01]  /*1290*/  @!P1 SHF.R.U32.HI R8, RZ, R3, R8 ;  /* 0x00000003ff089219 */ /* 0x000fe20000011608 */
[----:B------:R-:W-:-:S03]  /*12a0*/  IMAD R2, R9, R2, R5 ;  /* 0x0000000209027224 */ /* 0x000fc600078e0205 */
[----:B------:R-:W-:-:S05]  /*12b0*/  @!P1 SEL R3, R7, R8, !P0 ;  /* 0x0000000807039207 */ /* 0x000fca0004000000 */
[--C-:B------:R-:W-:Y:S02]  /*12c0*/  @!P1 IMAD.IADD R6, R6, 0x1, -R3.reuse ;  /* 0x0000000106069824 */ /* 0x100fe400078e0a03 */
[----:B------:R-:W-:Y:S01]  /*12d0*/  @!P1 IMAD R3, R2, R11, R3 ;  /* 0x0000000b02039224 */ /* 0x000fe200078e0203 */
[----:B------:R-:W-:Y:S01]  /*12e0*/  IADD3 R2, PT, PT, -R7, RZ, RZ ;  /* 0x000000ff07027210 */ /* 0x000fe20007ffe1ff */
[----:B------:R-:W-:Y:S02]  /*12f0*/  @!P1 IMAD R5, R6, R9, R7 ;  /* 0x0000000906059224 */ /* 0x000fe400078e0207 */
[----:B------:R-:W-:Y:S02]  /*1300*/  @!P1 IMAD.MOV.U32 R7, RZ, RZ, R3 ;  /* 0x000000ffff079224 */ /* 0x000fe400078e0003 */
[----:B------:R-:W-:Y:S02]  /*1310*/  IMAD R2, R10, R2, R21 ;  /* 0x000000020a027224 */ /* 0x000fe400078e0215 */
[----:B------:R-:W-:-:S02]  /*1320*/  IMAD R20, R5, R4, R13 ;  /* 0x0000000405147224 */ /* 0x000fc400078e020d */
[----:B------:R-:W-:Y:S02]  /*1330*/  IMAD R21, R7, R10, R2 ;  /* 0x0000000a07157224 */ /* 0x000fe400078e0202 */
.L_x_16:
[----:B------:R-:W1:Y:S01]  /*1340*/  LDCU UR4, c[0x0][0xb30] ;  /* 0x00016600ff0477ac */ /* 0x000e620008000800 */
[----:B------:R-:W2:Y:S08]  /*1350*/  S2UR UR37, SR_CgaCtaId ;  /* 0x00000000002579c3 */ /* 0x000eb00000008800 */
[----:B------:R-:W3:Y:S01]  /*1360*/  LDC R72, c[0x0][0xb24] ;  /* 0x0002c900ff487b82 */ /* 0x000ee20000000800 */
[----:B-1----:R-:W-:-:S09]  /*1370*/  UISETP.NE.AND UP1, UPT, UR4, 0x1, UPT ;  /* 0x000000010400788c */ /* 0x002fd2000bf25270 */
[----:B--2---:R-:W-:Y:S05]  /*1380*/  BRA.U UP1, `(.L_x_17) ;  /* 0x0000000101407547 */ /* 0x004fea000b800000 */
[----:B------:R-:W1:Y:S08]  /*1390*/  LDC.64 R4, c[0x0][0xb10] ;  /* 0x0002c400ff047b82 */ /* 0x000e700000000a00 */
[----:B------:R-:W2:Y:S08]  /*13a0*/  LDC.64 R2, c[0x0][0xb18] ;  /* 0x0002c600ff027b82 */ /* 0x000eb00000000a00 */
[----:B------:R-:W4:Y:S08]  /*13b0*/  LDC R6, c[0x0][0xb20] ;  /* 0x0002c800ff067b82 */ /* 0x000f300000000800 */
[----:B------:R-:W3:Y:S01]  /*13c0*/  LDC R8, c[0x0][0xb0c] ;  /* 0x0002c300ff087b82 */ /* 0x000ee20000000800 */
[----:B-1----:R-:W-:-:S05]  /*13d0*/  IMAD.HI.U32 R4, R21, R4, RZ ;  /* 0x0000000415047227 */ /* 0x002fca00078e00ff */
[----:B------:R-:W-:Y:S01]  /*13e0*/  SHF.R.U32.HI R4, RZ, R5, R4 ;  /* 0x00000005ff047219 */ /* 0x000fe20000011604 */
[----:B--2---:R-:W-:Y:S01]  /*13f0*/  IMAD.HI.U32 R3, R20, R3, RZ ;  /* 0x0000000314037227 */ /* 0x004fe200078e00ff */
[----:B------:R-:W-:-:S04]  /*1400*/  ISETP.NE.AND P0, PT, R2, 0x1, PT ;  /* 0x000000010200780c */ /* 0x000fc80003f05270 */
[----:B----4-:R-:W-:-:S04]  /*1410*/  SHF.R.U32.HI R3, RZ, R6, R3 ;  /* 0x00000006ff037219 */ /* 0x010fc80000011603 */
[----:B------:R-:W-:Y:S02]  /*1420*/  SEL R3, R20, R3, !P0 ;  /* 0x0000000314037207 */ /* 0x000fe40004000000 */
[----:B---3--:R-:W-:-:S04]  /*1430*/  ISETP.NE.AND P1, PT, R8, 0x1, PT ;  /* 0x000000010800780c */ /* 0x008fc80003f25270 */
[----:B------:R-:W-:-:S05]  /*1440*/  SEL R4, R21, R4, !P1 ;  /* 0x0000000415047207 */ /* 0x000fca0004800000 */
[----:B------:R-:W-:Y:S02]  /*1450*/  IMAD.IADD R5, R3, 0x1, -R4 ;  /* 0x0000000103057824 */ /* 0x000fe400078e0a04 */
[----:B------:R-:W-:Y:S02]  /*1460*/  IMAD.IADD R3, R4, 0x1, -R3 ;  /* 0x0000000104037824 */ /* 0x000fe400078e0a03 */
[----:B------:R-:W-:Y:S02]  /*1470*/  IMAD R21, R5, R8, R21 ;  /* 0x0000000805157224 */ /* 0x000fe400078e0215 */
[----:B------:R-:W-:-:S07]  /*1480*/  IMAD R20, R3, R2, R20 ;  /* 0x0000000203147224 */ /* 0x000fce00078e0214 */
.L_x_17:
[----:B------:R-:W-:Y:S01]  /*1490*/  BAR.SYNC.DEFER_BLOCKING 0x0 ;  /* 0x0000000000007b1d */ /* 0x000fe20000010000 */
[----:B------:R-:W-:Y:S01]  /*14a0*/  UISETP.NE.AND UP1, UPT, UR8, 0x2, UPT ;  /* 0x000000020800788c */ /* 0x000fe2000bf25270 */
[----:B------:R-:W-:Y:S02]  /*14b0*/  ISETP.NE.OR P5, PT, R0, 0x2, !P5 ;  /* 0x000000020000780c */ /* 0x000fe40006fa5670 */
[----:B------:R-:W-:-:S06]  /*14c0*/  LOP3.LUT R2, R185, 0x1f, RZ, 0xc0, !PT ;  /* 0x0000001fb9027812 */ /* 0x000fcc00078ec0ff */
[----:B------:R-:W-:Y:S05]  /*14d0*/  BRA.U UP1, `(.L_x_18) ;  /* 0x0000001501c47547 */ /* 0x000fea000b800000 */
[----:B------:R-:W1:Y:S01]  /*14e0*/  LDCU UR13, c[0x0][0x38c] ;  /* 0x00007180ff0d77ac */ /* 0x000e620008000800 */
[----:B------:R-:W2:Y:S01]  /*14f0*/  LDC R9, c[0x0][0x370] ;  /* 0x0000dc00ff097b82 */ /* 0x000ea20000000800 */
[----:B------:R-:W-:Y:S01]  /*1500*/  PLOP3.LUT P1, PT, PT, PT, UP2, 0x80, 0x8 ;  /* 0x000000000008781c */ /* 0x000fe20003f2f028 */
[----:B------:R-:W-:Y:S01]  /*1510*/  IMAD.MOV.U32 R15, RZ, RZ, 0x1 ;  /* 0x00000001ff0f7424 */ /* 0x000fe200078e00ff */
[----:B------:R-:W-:Y:S01]  /*1520*/  ISETP.EQ.OR P4, PT, R2, RZ, P5 ;  /* 0x000000ff0200720c */ /* 0x000fe20002f82670 */
[----:B------:R-:W-:Y:S01]  /*1530*/  IMAD.MOV.U32 R14, RZ, RZ, RZ ;  /* 0x000000ffff0e7224 */ /* 0x000fe200078e00ff */
[----:B------:R-:W-:Y:S02]  /*1540*/  PLOP3.LUT P1, PT, P1, PT, PT, 0x8, 0x80 ;  /* 0x000000000080781c */ /* 0x000fe40000f2e170 */
[----:B------:R-:W-:Y:S01]  /*1550*/  CS2R R12, SRZ ;  /* 0x00000000000c7805 */ /* 0x000fe2000001ff00 */
[----:B------:R-:W-:Y:S01]  /*1560*/  IMAD.MOV.U32 R10, RZ, RZ, 0x1 ;  /* 0x00000001ff0a7424 */ /* 0x000fe200078e00ff */
[----:B------:R-:W4:Y:S01]  /*1570*/  LDC R0, c[0x0][0x374] ;  /* 0x0000dd00ff007b82 */ /* 0x000f220000000800 */
[----:B------:R-:W2:Y:S01]  /*1580*/  LDCU.64 UR22, c[0x0][0x348] ;  /* 0x00006900ff1677ac */ /* 0x000ea20008000a00 */
[----:B------:R-:W-:Y:S01]  /*1590*/  UMOV UR6, URZ ;  /* 0x000000ff00067c82 */ /* 0x000fe20008000000 */
[----:B-1----:R-:W-:-:S04]  /*15a0*/  UIADD3 UR5, UPT, UPT, UR13, 0x1f, URZ ;  /* 0x0000001f0d057890 */ /* 0x002fc8000fffe0ff */
[----:B------:R-:W-:-:S04]  /*15b0*/  USHF.R.S32.HI UR4, URZ, 0x1f, UR5 ;  /* 0x0000001fff047899 */ /* 0x000fc80008011405 */
[----:B------:R-:W-:-:S04]  /*15c0*/  ULEA.HI UR4, UR4, UR5, URZ, 0x5 ;  /* 0x0000000504047291 */ /* 0x000fc8000f8f28ff */
[----:B------:R-:W-:Y:S02]  /*15d0*/  USHF.R.S32.HI UR15, URZ, 0x5, UR4 ;  /* 0x00000005ff0f7899 */ /* 0x000fe40008011404 */
[----:B------:R-:W-:Y:S02]  /*15e0*/  UIADD3 UR4, UPT, UPT, UR13, -0x1, URZ ;  /* 0xffffffff0d047890 */ /* 0x000fe4000fffe0ff */
[----:B------:R-:W-:Y:S02]  /*15f0*/  UISETP.LT.U32.AND UP0, UPT, UR15, 0xe, UPT ;  /* 0x0000000e0f00788c */ /* 0x000fe4000bf01070 */
[----:B------:R-:W-:Y:S02]  /*1600*/  UISETP.GE.U32.AND UP1, UPT, UR4, -0x3f, UPT ;  /* 0xffffffc10400788c */ /* 0x000fe4000bf26070 */
[----:B------:R-:W-:Y:S02]  /*1610*/  USEL UR14, UR15, 0xe, UP0 ;  /* 0x0000000e0f0e7887 */ /* 0x000fe40008000000 */
[----:B------:R-:W-:-:S02]  /*1620*/  UIADD3 UR13, UPT, UPT, UR13, 0x3e, URZ ;  /* 0x0000003e0d0d7890 */ /* 0x000fc4000fffe0ff */
[----:B------:R-:W-:Y:S02]  /*1630*/  UIADD3 UR5, UPT, UPT, UR14, -0x1, URZ ;  /* 0xffffffff0e057890 */ /* 0x000fe4000fffe0ff */
[----:B------:R-:W-:-:S03]  /*1640*/  UIADD3 UR7, UPT, UPT, UR15, -UR14, URZ ;  /* 0x8000000e0f077290 */ /* 0x000fc6000fffe0ff */
[----:B------:R-:W-:-:S04]  /*1650*/  @UP1 UIADD3 UR5, UPT, UPT, UR14, URZ, URZ ;  /* 0x000000ff0e051290 */ /* 0x000fc8000fffe0ff */
[----:B--2---:R-:W-:-:S12]  /*1660*/  UIADD3 UR5, UPT, UPT, UR5, 0x1, URZ ;  /* 0x0000000105057890 */ /* 0x004fd8000fffe0ff */
.L_x_36:
[----:B------:R-:W-:Y:S01]  /*1670*/  UISETP.NE.AND UP0, UPT, UR37, URZ, UPT ;  /* 0x000000ff2500728c */ /* 0x000fe2000bf05270 */
[----:B------:R-:W1:Y:S08]  /*1680*/  S2UR UR37, SR_CgaCtaId ;  /* 0x00000000002579c3 */ /* 0x000e700000008800 */
[----:B------:R-:W-:Y:S05]  /*1690*/  BRA.U UP0, `(.L_x_19) ;  /* 0x0000000100347547 */ /* 0x000fea000b800000 */
[----:B------:R-:W2:Y:S01]  /*16a0*/  S2R R2, SR_CgaCtaId ;  /* 0x0000000000027919 */ /* 0x000ea20000008800 */
[----:B------:R-:W-:-:S04]  /*16b0*/  MOV R3, 0x400 ;  /* 0x0000040000037802 */ /* 0x000fc80000000f00 */
[----:B--2---:R-:W-:Y:S02]  /*16c0*/  LEA R3, R2, R3, 0x18 ;  /* 0x0000000302037211 */ /* 0x004fe400078ec0ff */
[----:B------:R-:W-:-:S03]  /*16d0*/  SHF.L.U32 R2, R10, 0x1f, RZ ;  /* 0x0000001f0a027819 */ /* 0x000fc600000006ff */
[----:B------:R-:W-:-:S04]  /*16e0*/  IMAD R3, R12, 0x8, R3 ;  /* 0x000000080c037824 */ /* 0x000fc800078e0203 */
[----:B------:R-:W2:Y:S02]  /*16f0*/  SYNCS.PHASECHK.TRANS64.TRYWAIT P0, [R3+URZ+0x180], R2 ;  /* 0x00018002030075a7 */ /* 0x000ea400080011ff */
[----:B--2---:R-:W-:Y:S05]  /*1700*/  @!P0 BRA `(.L_x_20) ;  /* 0x0000009c00a08947 */ /* 0x004fea0003800000 */
.L_x_137:
[----:B------:R-:W-:Y:S01]  /*1710*/  VIADD R12, R12, 0x1 ;  /* 0x000000010c0c7836 */ /* 0x000fe20000000000 */
[----:B------:R2:W-:Y:S04]  /*1720*/  SYNCS.ARRIVE.TRANS64.A1T0 RZ, [R3+URZ+0x170], RZ ;  /* 0x000170ff03ff79a7 */ /* 0x0005e800081000ff */
[----:B------:R-:W-:-:S04]  /*1730*/  ISETP.NE.AND P0, PT, R12, 0x2, PT ;  /* 0x000000020c00780c */ /* 0x000fc80003f05270 */
[----:B------:R-:W-:Y:S02]  /*1740*/  SEL R12, R12, RZ, P0 ;  /* 0x000000ff0c0c7207 */ /* 0x000fe40000000000 */
[----:B--2---:R-:W-:-:S04]  /*1750*/  SEL R3, RZ, 0x1, P0 ;  /* 0x00000001ff037807 */ /* 0x004fc80000000000 */
[----:B------:R-:W-:-:S07]  /*1760*/  LOP3.LUT R10, R10, R3, RZ, 0x3c, !PT ;  /* 0x000000030a0a7212 */ /* 0x000fce00078e3cff */
.L_x_19:
[----:B------:R-:W-:Y:S01]  /*1770*/  UMOV UR4, 0x400 ;  /* 0x0000040000047882 */ /* 0x000fe20000000000 */
[----:B------:R-:W-:Y:S01]  /*1780*/  SHF.L.U32 R2, R15, 0x1f, RZ ;  /* 0x0000001f0f027819 */ /* 0x000fe200000006ff */
[----:B-1----:R-:W-:Y:S01]  /*1790*/  ULEA UR4, UR37, UR4, 0x18 ;  /* 0x0000000425047291 */ /* 0x002fe2000f8ec0ff */
[----:B------:R-:W-:Y:S01]  /*17a0*/  R2UR UR35, R21 ;  /* 0x00000000152372ca */ /* 0x000fe200000e0000 */
[----:B------:R-:W-:Y:S01]  /*17b0*/  UISETP.GE.U32.AND UP0, UPT, UR13, 0x3f, UPT ;  /* 0x0000003f0d00788c */ /* 0x000fe2000bf06070 */
[----:B------:R-:W-:Y:S01]  /*17c0*/  R2UR UR11, R20 ;  /* 0x00000000140b72ca */ /* 0x000fe200000e0000 */
[----:B------:R-:W-:Y:S01]  /*17d0*/  ULEA UR8, UR6, UR4, 0x3 ;  /* 0x0000000406087291 */ /* 0x000fe2000f8e18ff */
[----:B------:R-:W-:-:S08]  /*17e0*/  UMOV UR24, URZ ;  /* 0x000000ff00187c82 */ /* 0x000fd00008000000 */
[----:B------:R1:W2:Y:S01]  /*17f0*/  SYNCS.PHASECHK.TRANS64.TRYWAIT P0, [UR8+0x70], R2 ;  /* 0x00007002ff0075a7 */ /* 0x0002a20008001108 */
[----:B------:R-:W-:Y:S02]  /*1800*/  USHF.L.U32 UR35, UR35, 0x7, URZ ;  /* 0x0000000723237899 */ /* 0x000fe400080006ff */
[----:B------:R-:W-:Y:S01]  /*1810*/  USHF.L.U32 UR11, UR11, 0x8, URZ ;  /* 0x000000080b0b7899 */ /* 0x000fe200080006ff */
[----:B------:R-:W-:Y:S11]  /*1820*/  BRA.U !UP0, `(.L_x_21) ;  /* 0x0000000108a87547 */ /* 0x000ff6000b800000 */
[----:B------:R-:W-:Y:S01]  /*1830*/  UMOV UR16, URZ ;  /* 0x000000ff00107c82 */ /* 0x000fe20008000000 */
[----:B------:R-:W-:-:S05]  /*1840*/  UMOV UR17, UR6 ;  /* 0x0000000600117c82 */ /* 0x000fca0008000000 */
.L_x_26:
[----:B-1----:R-:W-:Y:S01]  /*1850*/  ULEA UR33, UR17, UR4, 0x3 ;  /* 0x0000000411217291 */ /* 0x002fe2000f8e18ff */
[----:B--2---:R-:W-:Y:S01]  /*1860*/  @!P5 MOV R3, 0x3000 ;  /* 0x000030000003d802 */ /* 0x004fe20000000f00 */
[----:B--2---:R-:W-:Y:S10]  /*1870*/  @P0 BRA `(.L_x_22) ;  /* 0x00000000000c0947 */ /* 0x004ff40003800000 */
[----:B------:R-:W-:-:S04]  /*1880*/  SHF.L.U32 R5, R15, 0x1f, RZ ;  /* 0x0000001f0f057819 */ /* 0x000fc800000006ff */
[----:B------:R-:W2:Y:S02]  /*1890*/  SYNCS.PHASECHK.TRANS64.TRYWAIT P0, [UR33+0x70], R5 ;  /* 0x00007005ff0075a7 */ /* 0x000ea40008001121 */
[----:B--2---:R-:W-:Y:S05]  /*18a0*/  @!P0 BRA `(.L_x_23) ;  /* 0x0000009c004c8947 */ /* 0x004fea0003800000 */
.L_x_22:
[----:B------:R2:W-:Y:S01]  /*18b0*/  @!P5 SYNCS.ARRIVE.TRANS64 RZ, [UR33], R3 ;  /* 0x00000003ffffd9a7 */ /* 0x0005e20008000021 */
[----:B------:R-:W-:Y:S04]  /*18c0*/  BSSY.RECONVERGENT B0, `(.L_x_24) ;  /* 0x0000003000007945 */ /* 0x000fe80003800200 */
[----:B------:R-:W-:Y:S05]  /*18d0*/  @P4 BRA `(.L_x_25) ;  /* 0x0000000000044947 */ /* 0x000fea0003800000 */
[----:B------:R-:W-:Y:S05]  /*18e0*/  BPT.TRAP 0x1 ;  /* 0x000000040000795c */ /* 0x000fea0000300000 */
.L_x_25:
[----:B------:R-:W-:Y:S05]  /*18f0*/  BSYNC.RECONVERGENT B0 ;  /* 0x0000000000007941 */ /* 0x000fea0003800200 */
.L_x_24:
[----:B------:R-:W-:Y:S02]  /*1900*/  UIADD3 UR6, UPT, UPT, UR17, 0x1, URZ ;  /* 0x0000000111067890 */ /* 0x000fe4000fffe0ff */
[----:B------:R-:W-:Y:S02]  /*1910*/  ULEA UR32, UR17, UR4, 0xc ;  /* 0x0000000411207291 */ /* 0x000fe4000f8e60ff */
[----:B------:R-:W-:Y:S02]  /*1920*/  UISETP.NE.AND UP0, UPT, UR6, 0xe, UPT ;  /* 0x0000000e0600788c */ /* 0x000fe4000bf05270 */
[----:B------:R-:W-:Y:S02]  /*1930*/  UIADD3 UR26, UP1, UPT, UR22, 0x80, URZ ;  /* 0x00000080161a7890 */ /* 0x000fe4000ff3e0ff */
[----:B------:R-:W-:Y:S02]  /*1940*/  USEL UR9, URZ, 0x1, UP0 ;  /* 0x00000001ff097887 */ /* 0x000fe40008000000 */
[----:B------:R-:W-:-:S02]  /*1950*/  USEL UR6, UR6, URZ, UP0 ;  /* 0x000000ff06067287 */ /* 0x000fc40008000000 */
[----:B------:R-:W-:Y:S02]  /*1960*/  UIADD3 UR20, UP0, UPT, UR22, 0x180, URZ ;  /* 0x0000018016147890 */ /* 0x000fe4000ff1e0ff */
[----:B------:R-:W-:Y:S01]  /*1970*/  ULEA UR8, UR6, UR4, 0x3 ;  /* 0x0000000406087291 */ /* 0x000fe2000f8e18ff */
[----:B------:R-:W-:Y:S01]  /*1980*/  LOP3.LUT R15, R15, UR9, RZ, 0x3c, !PT ;  /* 0x000000090f0f7c12 */ /* 0x000fe2000f8e3cff */
[----:B------:R-:W-:Y:S02]  /*1990*/  USHF.L.U32 UR34, UR16, 0x5, URZ ;  /* 0x0000000510227899 */ /* 0x000fe400080006ff */
[----:B------:R-:W-:Y:S01]  /*19a0*/  UIADD3.X UR27, UPT, UPT, URZ, UR23, URZ, UP1, !UPT ;  /* 0x00000017ff1b7290 */ /* 0x000fe20008ffe4ff */
[----:B-1----:R-:W-:Y:S01]  /*19b0*/  SHF.L.U32 R2, R15, 0x1f, RZ ;  /* 0x0000001f0f027819 */ /* 0x002fe200000006ff */
[----:B------:R-:W-:Y:S02]  /*19c0*/  UIADD3 UR32, UPT, UPT, UR32, 0xc400, URZ ;  /* 0x0000c40020207890 */ /* 0x000fe4000fffe0ff */
[----:B------:R-:W-:Y:S01]  /*19d0*/  UIADD3.X UR21, UPT, UPT, URZ, UR23, URZ, UP0, !UPT ;  /* 0x00000017ff157290 */ /* 0x000fe200087fe4ff */
[----:B------:R1:W1:Y:S01]  /*19e0*/  SYNCS.PHASECHK.TRANS64.TRYWAIT P0, [UR8+0x70], R2 ;  /* 0x00007002ff0075a7 */ /* 0x0002620008001108 */
[----:B------:R-:W-:Y:S01]  /*19f0*/  ULEA UR8, UR17, UR4, 0xd ;  /* 0x0000000411087291 */ /* 0x000fe2000f8e68ff */
[----:B------:R-:W-:Y:S01]  /*1a00*/  UMOV UR18, 0x0 ;  /* 0x0000000000127882 */ /* 0x000fe20000000000 */
[----:B------:R-:W-:-:S02]  /*1a10*/  UMOV UR19, 0x10000000 ;  /* 0x1000000000137882 */ /* 0x000fc40000000000 */
[----:B------:R-:W-:Y:S01]  /*1a20*/  UIADD3 UR8, UPT, UPT, UR8, 0x1a400, URZ ;  /* 0x0001a40008087890 */ /* 0x000fe2000fffe0ff */
[----:B------:R1:W-:Y:S01]  /*1a30*/  UTMALDG.3D [UR32], [UR26], desc[UR18] ;  /* 0x000012201a0075b4 */ /* 0x0003e20008011000 */
[----:B------:R-:W-:Y:S01]  /*1a40*/  UMOV UR12, UR36 ;  /* 0x00000024000c7c82 */ /* 0x000fe20008000000 */
[----:B------:R-:W-:Y:S01]  /*1a50*/  UMOV UR9, UR33 ;  /* 0x0000002100097c82 */ /* 0x000fe20008000000 */
[----:B------:R-:W-:Y:S01]  /*1a60*/  UMOV UR10, UR34 ;  /* 0x00000022000a7c82 */ /* 0x000fe20008000000 */
[----:B------:R-:W-:Y:S01]  /*1a70*/  UIADD3 UR16, UPT, UPT, UR16, 0x1, URZ ;  /* 0x0000000110107890 */ /* 0x000fe2000fffe0ff */
[----:B------:R-:W-:Y:S01]  /*1a80*/  UMOV UR24, UR5 ;  /* 0x0000000500187c82 */ /* 0x000fe20008000000 */
[----:B------:R-:W-:Y:S02]  /*1a90*/  UMOV UR17, UR6 ;  /* 0x0000000600117c82 */ /* 0x000fe40008000000 */
[----:B------:R1:W-:Y:S01]  /*1aa0*/  UTMALDG.3D [UR8], [UR20], desc[UR18] ;  /* 0x00001208140075b4 */ /* 0x0003e20008011000 */
[----:B------:R-:W-:-:S09]  /*1ab0*/  UISETP.NE.AND UP0, UPT, UR16, UR5, UPT ;  /* 0x000000051000728c */ /* 0x000fd2000bf05270 */
[----:B------:R-:W-:Y:S05]  /*1ac0*/  BRA.U UP0, `(.L_x_26) ;  /* 0xfffffffd00607547 */ /* 0x000fea000b83ffff */
.L_x_21:
[----:B-1----:R-:W-:Y:S01]  /*1ad0*/  ULEA UR8, UR6, UR4, 0x3 ;  /* 0x0000000406087291 */ /* 0x002fe2000f8e18ff */
[----:B------:R-:W-:Y:S01]  /*1ae0*/  SHF.L.U32 R2, R15, 0x1f, RZ ;  /* 0x0000001f0f027819 */ /* 0x000fe200000006ff */
[----:B------:R-:W-:Y:S01]  /*1af0*/  @!P1 SYNCS.ARRIVE.TRANS64.A1T0 RZ, [UR4+0x128], RZ ;  /* 0x000128ffffff99a7 */ /* 0x000fe20008100004 */
[----:B------:R-:W-:-:S06]  /*1b00*/  UISETP.GT.AND UP0, UPT, UR15, UR14, UPT ;  /* 0x0000000e0f00728c */ /* 0x000fcc000bf04270 */
[----:B--2---:R1:W2:Y:S03]  /*1b10*/  SYNCS.PHASECHK.TRANS64.TRYWAIT P0, [UR8+0x70], R2 ;  /* 0x00007002ff0075a7 */ /* 0x0042a60008001108 */
[----:B------:R-:W-:Y:S05]  /*1b20*/  BRA.U !UP0, `(.L_x_27) ;  /* 0x0000000108ac7547 */ /* 0x000fea000b800000 */
[----:B------:R-:W-:Y:S01]  /*1b30*/  UIADD3 UR21, UPT, UPT, UR7, UR24, URZ ;  /* 0x0000001807157290 */ /* 0x000fe2000fffe0ff */
[----:B------:R-:W-:-:S11]  /*1b40*/  UMOV UR25, UR6 ;  /* 0x0000000600197c82 */ /* 0x000fd60008000000 */
.L_x_32:
[----:B-1----:R-:W-:Y:S01]  /*1b50*/  ULEA UR17, UR25, UR4, 0x3 ;  /* 0x0000000419117291 */ /* 0x002fe2000f8e18ff */
[----:B--2---:R-:W-:Y:S01]  /*1b60*/  @!P5 MOV R3, 0x3000 ;  /* 0x000030000003d802 */ /* 0x004fe20000000f00 */
[----:B--2---:R-:W-:Y:S10]  /*1b70*/  @P0 BRA `(.L_x_28) ;  /* 0x00000000000c0947 */ /* 0x004ff40003800000 */
[----:B------:R-:W-:-:S04]  /*1b80*/  SHF.L.U32 R5, R15, 0x1f, RZ ;  /* 0x0000001f0f057819 */ /* 0x000fc800000006ff */
[----:B------:R-:W2:Y:S02]  /*1b90*/  SYNCS.PHASECHK.TRANS64.TRYWAIT P0, [UR17+0x70], R5 ;  /* 0x00007005ff0075a7 */ /* 0x000ea40008001111 */
[----:B--2---:R-:W-:Y:S05]  /*1ba0*/  @!P0 BRA `(.L_x_29) ;  /* 0x0000009800a48947 */ /* 0x004fea0003800000 */
.L_x_28:
[----:B------:R2:W-:Y:S01]  /*1bb0*/  @!P5 SYNCS.ARRIVE.TRANS64 RZ, [UR17], R3 ;  /* 0x00000003ffffd9a7 */ /* 0x0005e20008000011 */
[----:B------:R-:W-:Y:S04]  /*1bc0*/  BSSY.RECONVERGENT B0, `(.L_x_30) ;  /* 0x0000003000007945 */ /* 0x000fe80003800200 */
[----:B------:R-:W-:Y:S05]  /*1bd0*/  @P4 BRA `(.L_x_31) ;  /* 0x0000000000044947 */ /* 0x000fea0003800000 */
[----:B------:R-:W-:Y:S05]  /*1be0*/  BPT.TRAP 0x1 ;  /* 0x000000040000795c */ /* 0x000fea0000300000 */
.L_x_31:
[----:B------:R-:W-:Y:S05]  /*1bf0*/  BSYNC.RECONVERGENT B0 ;  /* 0x0000000000007941 */ /* 0x000fea0003800200 */
.L_x_30:
        /* <DEDUP_REMOVED lines=10> */
[----:B------:R-:W-:Y:S01]  /*1ca0*/  UIADD3 UR16, UPT, UPT, UR16, 0xc400, URZ ;  /* 0x0000c40010107890 */ /* 0x000fe2000fffe0ff */
[----:B-1----:R-:W-:Y:S01]  /*1cb0*/  SHF.L.U32 R2, R15, 0x1f, RZ ;  /* 0x0000001f0f027819 */ /* 0x002fe200000006ff */
[----:B------:R-:W-:Y:S02]  /*1cc0*/  UIADD3.X UR31, UPT, UPT, URZ, UR23, URZ, UP1, !UPT ;  /* 0x00000017ff1f7290 */ /* 0x000fe40008ffe4ff */
[----:B------:R-:W-:Y:S01]  /*1cd0*/  UIADD3.X UR29, UPT, UPT, URZ, UR23, URZ, UP0, !UPT ;  /* 0x00000017ff1d7290 */ /* 0x000fe200087fe4ff */
[----:B------:R1:W1:Y:S01]  /*1ce0*/  SYNCS.PHASECHK.TRANS64.TRYWAIT P0, [UR8+0x70], R2 ;  /* 0x00007002ff0075a7 */ /* 0x0002620008001108 */
[----:B------:R-:W-:Y:S01]  /*1cf0*/  ULEA UR8, UR25, UR4, 0xd ;  /* 0x0000000419087291 */ /* 0x000fe2000f8e68ff */
[----:B------:R-:W-:Y:S01]  /*1d00*/  UMOV UR26, 0x0 ;  /* 0x00000000001a7882 */ /* 0x000fe20000000000 */
[----:B------:R-:W-:-:S02]  /*1d10*/  UMOV UR27, 0x10000000 ;  /* 0x10000000001b7882 */ /* 0x000fc40000000000 */
[----:B------:R-:W-:Y:S01]  /*1d20*/  UIADD3 UR8, UPT, UPT, UR8, 0x1a400, URZ ;  /* 0x0001a40008087890 */ /* 0x000fe2000fffe0ff */
[----:B------:R-:W-:Y:S01]  /*1d30*/  UMOV UR19, UR35 ;  /* 0x0000002300137c82 */ /* 0x000fe20008000000 */
[----:B------:R-:W-:Y:S01]  /*1d40*/  UMOV UR20, UR36 ;  /* 0x0000002400147c82 */ /* 0x000fe20008000000 */
[----:B------:R-:W-:Y:S01]  /*1d50*/  UMOV UR12, UR36 ;  /* 0x00000024000c7c82 */ /* 0x000fe20008000000 */
[----:B------:R-:W-:Y:S01]  /*1d60*/  UMOV UR9, UR17 ;  /* 0x0000001100097c82 */ /* 0x000fe20008000000 */
[----:B------:R-:W-:Y:S01]  /*1d70*/  UMOV UR10, UR18 ;  /* 0x00000012000a7c82 */ /* 0x000fe20008000000 */
[----:B------:R1:W-:Y:S01]  /*1d80*/  UTMALDG.3D [UR16], [UR30], desc[UR26] ;  /* 0x00001a101e0075b4 */ /* 0x0003e20008011000 */
[----:B------:R-:W-:Y:S01]  /*1d90*/  UIADD3 UR24, UPT, UPT, UR24, 0x1, URZ ;  /* 0x0000000118187890 */ /* 0x000fe2000fffe0ff */
[----:B------:R-:W-:-:S03]  /*1da0*/  UMOV UR25, UR6 ;  /* 0x0000000600197c82 */ /* 0x000fc60008000000 */
[----:B------:R-:W-:Y:S01]  /*1db0*/  UISETP.NE.AND UP0, UPT, UR24, UR21, UPT ;  /* 0x000000151800728c */ /* 0x000fe2000bf05270 */
[----:B------:R1:W-:Y:S08]  /*1dc0*/  UTMALDG.3D [UR8], [UR28], desc[UR26] ;  /* 0x00001a081c0075b4 */ /* 0x0003f00008011000 */
[----:B------:R-:W-:Y:S05]  /*1dd0*/  BRA.U UP0, `(.L_x_32) ;  /* 0xfffffffd005c7547 */ /* 0x000fea000b83ffff */
.L_x_27:
[C---:B-1----:R-:W-:Y:S01]  /*1de0*/  LEA R2, R14.reuse, UR4, 0x3 ;  /* 0x000000040e027c11 */ /* 0x042fe2000f8e18ff */
[----:B------:R-:W-:Y:S01]  /*1df0*/  NOP ;  /* 0x0000000000007918 */ /* 0x000fe20000000000 */
[----:B--2---:R-:W-:Y:S02]  /*1e00*/  SHF.L.U32 R3, R13, 0x1f, RZ ;  /* 0x0000001f0d037819 */ /* 0x004fe400000006ff */
[----:B------:R-:W-:Y:S02]  /*1e10*/  LEA R4, R14, UR4, 0x4 ;  /* 0x000000040e047c11 */ /* 0x000fe4000f8e20ff */
[----:B------:R-:W1:Y:S02]  /*1e20*/  SYNCS.PHASECHK.TRANS64.TRYWAIT P0, [R2+URZ+0x130], R3 ;  /* 0x00013003020075a7 */ /* 0x000e6400080011ff */
[----:B-1----:R-:W-:Y:S05]  /*1e30*/  @!P0 BRA `(.L_x_33) ;  /* 0x0000009800188947 */ /* 0x002fea0003800000 */
.L_x_140:
[----:B------:R-:W2:Y:S01]  /*1e40*/  LDS.128 R4, [R4+0x1a0] ;  /* 0x0001a00004047984 */ /* 0x000ea20000000c00 */
[----:B---3--:R-:W-:Y:S01]  /*1e50*/  ISETP.GE.AND P0, PT, R72, 0x1, PT ;  /* 0x000000014800780c */ /* 0x008fe20003f06270 */
[----:B-1----:R-:W-:Y:S01]  /*1e60*/  VIADD R2, R2, 0x140 ;  /* 0x0000014002027836 */ /* 0x002fe20000000000 */
[----:B------:R-:W-:Y:S01]  /*1e70*/  @!PT LDS RZ, [RZ] ;  /* 0x00000000fffff984 */ /* 0x000fe20000000800 */
[----:B------:R-:W-:Y:S01]  /*1e80*/  @!PT LDS RZ, [RZ] ;  /* 0x00000000fffff984 */ /* 0x000fe20000000800 */
[----:B------:R-:W-:Y:S01]  /*1e90*/  @!PT LDS RZ, [RZ] ;  /* 0x00000000fffff984 */ /* 0x000fe20000000800 */
[----:B------:R-:W-:Y:S01]  /*1ea0*/  @!PT LDS RZ, [RZ] ;  /* 0x00000000fffff984 */ /* 0x000fe20000000800 */
[----:B------:R1:W-:Y:S06]  /*1eb0*/  MEMBAR.ALL.CTA ;  /* 0x0000000000007992 */ /* 0x0003ec0000008000 */
[----:B-1----:R-:W1:Y:S01]  /*1ec0*/  FENCE.VIEW.ASYNC.S ;  /* 0x00000000000073c6 */ /* 0x002e620000000000 */
[----:B------:R-:W-:-:S04]  /*1ed0*/  PRMT R2, RZ, 0x654, R2 ;  /* 0x00000654ff027816 */ /* 0x000fc80000000002 */
[----:B-1----:R1:W-:Y:S01]  /*1ee0*/  SYNCS.ARRIVE.TRANS64.RED.A1T0 RZ, [R2+URZ], RZ ;  /* 0x000000ff02ff79a7 */ /* 0x0023e200081004ff */
[----:B--2---:R-:W-:-:S13]  /*1ef0*/  LOP3.LUT P2, RZ, R6, 0x1, RZ, 0xc0, !PT ;  /* 0x0000000106ff7812 */ /* 0x004fda000784c0ff */
[----:B------:R-:W-:Y:S01]  /*1f00*/  @P2 SHF.R.U32.HI R3, RZ, 0x10, R5 ;  /* 0x00000010ff032819 */ /* 0x000fe20000011605 */
[----:B------:R-:W-:Y:S01]  /*1f10*/  VOTEU.ANY UP0, P2 ;  /* 0x0000000000ff7886 */ /* 0x000fe20001000100 */
[----:B------:R-:W-:Y:S02]  /*1f20*/  @P2 MOV R11, R4 ;  /* 0x00000004000b2202 */ /* 0x000fe40000000f00 */
[----:B------:R-:W-:Y:S02]  /*1f30*/  @P2 R2UR.BROADCAST UR8, R3 ;  /* 0x00000000030822ca */ /* 0x000fe400008e0000 */
[----:B------:R-:W-:-:S11]  /*1f40*/  @P2 LOP3.LUT R8, R5, 0xffff, RZ, 0xc0, !PT ;  /* 0x0000ffff05082812 */ /* 0x000fd600078ec0ff */
[----:B------:R-:W-:Y:S01]  /*1f50*/  @UP0 UMOV UR36, UR8 ;  /* 0x0000000800240c82 */ /* 0x000fe20008000000 */
[----:B-1----:R-:W-:Y:S05]  /*1f60*/  @!P0 BRA `(.L_x_34) ;  /* 0x0000000000b88947 */ /* 0x002fea0003800000 */
[----:B------:R-:W4:Y:S01]  /*1f70*/  LDC.64 R4, c[0x0][0xb18] ;  /* 0x0002c600ff047b82 */ /* 0x000f220000000a00 */
[----:B------:R-:W-:-:S07]  /*1f80*/  ISETP.NE.AND P3, PT, R72, 0x1, PT ;  /* 0x000000014800780c */ /* 0x000fce0003f65270 */
[----:B------:R-:W1:Y:S08]  /*1f90*/  LDC.64 R6, c[0x0][0xb10] ;  /* 0x0002c400ff067b82 */ /* 0x000e700000000a00 */
[----:B------:R-:W2:Y:S08]  /*1fa0*/  LDC R16, c[0x0][0xb20] ;  /* 0x0002c800ff107b82 */ /* 0x000eb00000000800 */
[----:B------:R-:W3:Y:S01]  /*1fb0*/  LDC R18, c[0x0][0xb0c] ;  /* 0x0002c300ff127b82 */ /* 0x000ee20000000800 */
[----:B----4-:R-:W-:Y:S01]  /*1fc0*/  IMAD.HI.U32 R17, R0, R5, RZ ;  /* 0x0000000500117227 */ /* 0x010fe200078e00ff */
[----:B------:R-:W-:-:S03]  /*1fd0*/  ISETP.NE.AND P0, PT, R4, 0x1, PT ;  /* 0x000000010400780c */ /* 0x000fc60003f05270 */
[----:B------:R-:W-:-:S03]  /*1fe0*/  IMAD.HI.U32 R5, R8, R5, RZ ;  /* 0x0000000508057227 */ /* 0x000fc600078e00ff */
[----:B------:R-:W4:Y:S01]  /*1ff0*/  LDC.64 R2, c[0x0][0xb28] ;  /* 0x0002ca00ff027b82 */ /* 0x000f220000000a00 */
[----:B-1----:R-:W-:-:S04]  /*2000*/  IMAD.HI.U32 R20, R9, R6, RZ ;  /* 0x0000000609147227 */ /* 0x002fc800078e00ff */
[----:B------:R-:W-:Y:S01]  /*2010*/  IMAD.HI.U32 R22, R11, R6, RZ ;  /* 0x000000060b167227 */ /* 0x000fe200078e00ff */
[----:B------:R-:W-:Y:S02]  /*2020*/  SHF.R.U32.HI R20, RZ, R7, R20 ;  /* 0x00000007ff147219 */ /* 0x000fe40000011614 */
[-C--:B--2---:R-:W-:Y:S02]  /*2030*/  SHF.R.U32.HI R17, RZ, R16.reuse, R17 ;  /* 0x00000010ff117219 */ /* 0x084fe40000011611 */
[----:B------:R-:W-:Y:S02]  /*2040*/  SHF.R.U32.HI R5, RZ, R16, R5 ;  /* 0x00000010ff057219 */ /* 0x000fe40000011605 */
[----:B------:R-:W-:Y:S02]  /*2050*/  SEL R17, R0, R17, !P0 ;  /* 0x0000001100117207 */ /* 0x000fe40004000000 */
[----:B------:R-:W-:Y:S02]  /*2060*/  SHF.R.U32.HI R22, RZ, R7, R22 ;  /* 0x00000007ff167219 */ /* 0x000fe40000011616 */
[----:B---3--:R-:W-:-:S02]  /*2070*/  ISETP.NE.AND P1, PT, R18, 0x1, PT ;  /* 0x000000011200780c */ /* 0x008fc40003f25270 */
[----:B------:R-:W-:Y:S02]  /*2080*/  SEL R5, R8, R5, !P0 ;  /* 0x0000000508057207 */ /* 0x000fe40004000000 */
[----:B------:R-:W-:Y:S02]  /*2090*/  SEL R19, R9, R20, !P1 ;  /* 0x0000001409137207 */ /* 0x000fe40004800000 */
[----:B------:R-:W-:Y:S01]  /*20a0*/  SEL R7, R11, R22, !P1 ;  /* 0x000000160b077207 */ /* 0x000fe20004800000 */
[----:B----4-:R-:W-:-:S04]  /*20b0*/  IMAD.HI.U32 R20, R17, R2, RZ ;  /* 0x0000000211147227 */ /* 0x010fc800078e00ff */
[----:B------:R-:W-:Y:S01]  /*20c0*/  IMAD.HI.U32 R6, R19, R2, RZ ;  /* 0x0000000213067227 */ /* 0x000fe200078e00ff */
[----:B------:R-:W-:-:S04]  /*20d0*/  @P3 SHF.R.U32.HI R17, RZ, R3, R20 ;  /* 0x00000003ff113219 */ /* 0x000fc80000011614 */
[----:B------:R-:W-:Y:S01]  /*20e0*/  @P3 SHF.R.U32.HI R19, RZ, R3, R6 ;  /* 0x00000003ff133219 */ /* 0x000fe20000011606 */
[----:B------:R-:W-:-:S04]  /*20f0*/  IMAD R17, R72, R17, RZ ;  /* 0x0000001148117224 */ /* 0x000fc800078e02ff */
[----:B------:R-:W-:Y:S01]  /*2100*/  IMAD R6, R72, R19, RZ ;  /* 0x0000001348067224 */ /* 0x000fe200078e02ff */
[C---:B------:R-:W-:Y:S02]  /*2110*/  ISETP.GE.AND P0, PT, R5.reuse, R17, PT ;  /* 0x000000110500720c */ /* 0x040fe40003f06270 */
[----:B------:R-:W-:Y:S02]  /*2120*/  IADD3 R17, PT, PT, -R5, RZ, RZ ;  /* 0x000000ff05117210 */ /* 0x000fe40007ffe1ff */
[----:B------:R-:W-:Y:S01]  /*2130*/  ISETP.GE.OR P0, PT, R7, R6, P0 ;  /* 0x000000060700720c */ /* 0x000fe20000706670 */
[----:B------:R-:W-:-:S04]  /*2140*/  IMAD.HI.U32 R6, R5, R2, RZ ;  /* 0x0000000205067227 */ /* 0x000fc800078e00ff */
[----:B------:R-:W-:Y:S01]  /*2150*/  IMAD R8, R4, R17, R8 ;  /* 0x0000001104087224 */ /* 0x000fe200078e0208 */
[----:B------:R-:W-:-:S04]  /*2160*/  SHF.R.U32.HI R6, RZ, R3, R6 ;  /* 0x00000003ff067219 */ /* 0x000fc80000011606 */
[----:B------:R-:W-:-:S03]  /*2170*/  SEL R6, R5, R6, !P3 ;  /* 0x0000000605067207 */ /* 0x000fc60005800000 */
[----:B------:R-:W-:-:S04]  /*2180*/  @!P0 IMAD.HI.U32 R16, R7, R2, RZ ;  /* 0x0000000207108227 */ /* 0x000fc800078e00ff */
[----:B------:R-:W-:Y:S01]  /*2190*/  IMAD.MOV R2, RZ, RZ, -R6 ;  /* 0x000000ffff027224 */ /* 0x000fe200078e0a06 */
[----:B------:R-:W-:-:S03]  /*21a0*/  @!P0 SHF.R.U32.HI R16, RZ, R3, R16 ;  /* 0x00000003ff108219 */ /* 0x000fc60000011610 */
[----:B------:R-:W-:Y:S01]  /*21b0*/  IMAD R2, R72, R2, R5 ;  /* 0x0000000248027224 */ /* 0x000fe200078e0205 */
        /* <DEDUP_REMOVED lines=9> */
.L_x_34:
[----:B------:R-:W1:Y:S02]  /*2250*/  LDCU UR8, c[0x0][0xb30] ;  /* 0x00016600ff0877ac */ /* 0x000e640008000800 */
[----:B-1----:R-:W-:-:S09]  /*2260*/  UISETP.NE.AND UP0, UPT, UR8, 0x1, UPT ;  /* 0x000000010800788c */ /* 0x002fd2000bf05270 */
[----:B------:R-:W-:Y:S05]  /*2270*/  BRA.U UP0, `(.L_x_35) ;  /* 0x0000000100407547 */ /* 0x000fea000b800000 */
[----:B------:R-:W1:Y:S08]  /*2280*/  LDC.64 R4, c[0x0][0xb10] ;  /* 0x0002c400ff047b82 */ /* 0x000e700000000a00 */
[----:B------:R-:W2:Y:S08]  /*2290*/  LDC.64 R2, c[0x0][0xb18] ;  /* 0x0002c600ff027b82 */ /* 0x000eb00000000a00 */
[----:B------:R-:W3:Y:S08]  /*22a0*/  LDC R6, c[0x0][0xb20] ;  /* 0x0002c800ff067b82 */ /* 0x000ef00000000800 */
[----:B------:R-:W4:Y:S01]  /*22b0*/  LDC R16, c[0x0][0xb0c] ;  /* 0x0002c300ff107b82 */ /* 0x000f220000000800 */
[----:B-1----:R-:W-:-:S05]  /*22c0*/  IMAD.HI.U32 R4, R11, R4, RZ ;  /* 0x000000040b047227 */ /* 0x002fca00078e00ff */
[----:B------:R-:W-:Y:S01]  /*22d0*/  SHF.R.U32.HI R4, RZ, R5, R4 ;  /* 0x00000005ff047219 */ /* 0x000fe20000011604 */
[----:B--2---:R-:W-:Y:S01]  /*22e0*/  IMAD.HI.U32 R3, R8, R3, RZ ;  /* 0x0000000308037227 */ /* 0x004fe200078e00ff */
[----:B------:R-:W-:-:S04]  /*22f0*/  ISETP.NE.AND P0, PT, R2, 0x1, PT ;  /* 0x000000010200780c */ /* 0x000fc80003f05270 */
[----:B---3--:R-:W-:-:S04]  /*2300*/  SHF.R.U32.HI R3, RZ, R6, R3 ;  /* 0x00000006ff037219 */ /* 0x008fc80000011603 */
[----:B------:R-:W-:Y:S02]  /*2310*/  SEL R3, R8, R3, !P0 ;  /* 0x0000000308037207 */ /* 0x000fe40004000000 */
[----:B----4-:R-:W-:-:S04]  /*2320*/  ISETP.NE.AND P1, PT, R16, 0x1, PT ;  /* 0x000000011000780c */ /* 0x010fc80003f25270 */
[----:B------:R-:W-:-:S05]  /*2330*/  SEL R4, R11, R4, !P1 ;  /* 0x000000040b047207 */ /* 0x000fca0004800000 */
[----:B------:R-:W-:Y:S02]  /*2340*/  IMAD.IADD R5, R3, 0x1, -R4 ;  /* 0x0000000103057824 */ /* 0x000fe400078e0a04 */
[----:B------:R-:W-:Y:S02]  /*2350*/  IMAD.IADD R3, R4, 0x1, -R3 ;  /* 0x0000000104037824 */ /* 0x000fe400078e0a03 */
[----:B------:R-:W-:Y:S02]  /*2360*/  IMAD R11, R5, R16, R11 ;  /* 0x00000010050b7224 */ /* 0x000fe400078e020b */
[----:B------:R-:W-:-:S07]  /*2370*/  IMAD R8, R3, R2, R8 ;  /* 0x0000000203087224 */ /* 0x000fce00078e0208 */
.L_x_35:
[----:B------:R-:W-:Y:S01]  /*2380*/  VIADD R14, R14, 0x1 ;  /* 0x000000010e0e7836 */ /* 0x000fe20000000000 */
[----:B------:R-:W-:Y:S01]  /*2390*/  PLOP3.LUT P1, PT, PT, PT, PT, 0x80, 0x8 ;  /* 0x000000000008781c */ /* 0x000fe20003f2f070 */
[----:B------:R-:W-:Y:S02]  /*23a0*/  IMAD.IADD R21, R11, 0x1, R170 ;  /* 0x000000010b157824 */ /* 0x000fe400078e02aa */
[----:B------:R-:W-:Y:S01]  /*23b0*/  IMAD.IADD R20, R8, 0x1, R147 ;  /* 0x0000000108147824 */ /* 0x000fe200078e0293 */
[----:B------:R-:W-:-:S04]  /*23c0*/  ISETP.NE.AND P0, PT, R14, 0x2, PT ;  /* 0x000000020e00780c */ /* 0x000fc80003f05270 */
[----:B------:R-:W-:Y:S02]  /*23d0*/  SEL R2, RZ, 0x1, P0 ;  /* 0x00000001ff027807 */ /* 0x000fe40000000000 */
[----:B------:R-:W-:Y:S02]  /*23e0*/  SEL R14, R14, RZ, P0 ;  /* 0x000000ff0e0e7207 */ /* 0x000fe40000000000 */
[----:B------:R-:W-:Y:S01]  /*23f0*/  LOP3.LUT R13, R13, R2, RZ, 0x3c, !PT ;  /* 0x000000020d0d7212 */ /* 0x000fe200078e3cff */
[----:B------:R-:W-:Y:S06]  /*2400*/  @P2 BRA `(.L_x_36) ;  /* 0xfffffff000982947 */ /* 0x000fec000383ffff */
[----:B------:R-:W-:Y:S01]  /*2410*/  UIADD3 UR4, UPT, UPT, UR4, 0x70, URZ ;  /* 0x0000007004047890 */ /* 0x000fe2000fffe0ff */
[----:B------:R-:W-:-:S03]  /*2420*/  SHF.L.U32 R3, R15, 0x1f, RZ ;  /* 0x0000001f0f037819 */ /* 0x000fc600000006ff */
[----:B------:R-:W-:-:S09]  /*2430*/  ULEA UR5, UR6, UR4, 0x3 ;  /* 0x0000000406057291 */ /* 0x000fd2000f8e18ff */
[----:B------:R-:W1:Y:S02]  /*2440*/  SYNCS.PHASECHK.TRANS64.TRYWAIT P0, [UR5], R3 ;  /* 0x00000003ff0075a7 */ /* 0x000e640008001105 */
[----:B-1----:R-:W-:Y:S05]  /*2450*/  @!P0 BRA `(.L_x_37) ;  /* 0x0000009000a48947 */ /* 0x002fea0003800000 */
.L_x_142:
[----:B------:R-:W-:-:S04]  /*2460*/  UIADD3 UR6, UPT, UPT, UR6, 0x1, URZ ;  /* 0x0000000106067890 */ /* 0x000fc8000fffe0ff */
[----:B------:R-:W-:-:S04]  /*2470*/  UISETP.NE.AND UP0, UPT, UR6, 0xe, UPT ;  /* 0x0000000e0600788c */ /* 0x000fc8000bf05270 */
[----:B------:R-:W-:Y:S02]  /*2480*/  USEL UR7, URZ, 0x1, UP0 ;  /* 0x00000001ff077887 */ /* 0x000fe40008000000 */
[----:B------:R-:W-:-:S04]  /*2490*/  USEL UR6, UR6, URZ, UP0 ;  /* 0x000000ff06067287 */ /* 0x000fc80008000000 */
[----:B------:R-:W-:Y:S01]  /*24a0*/  ULEA UR5, UR6, UR4, 0x3 ;  /* 0x0000000406057291 */ /* 0x000fe2000f8e18ff */
[----:B------:R-:W-:-:S04]  /*24b0*/  LOP3.LUT R2, R15, UR7, RZ, 0x3c, !PT ;  /* 0x000000070f027c12 */ /* 0x000fc8000f8e3cff */
[----:B-1----:R-:W-:-:S04]  /*24c0*/  SHF.L.U32 R3, R2, 0x1f, RZ ;  /* 0x0000001f02037819 */ /* 0x002fc800000006ff */
[----:B------:R-:W1:Y:S02]  /*24d0*/  SYNCS.PHASECHK.TRANS64.TRYWAIT P0, [UR5], R3 ;  /* 0x00000003ff0075a7 */ /* 0x000e640008001105 */
[----:B-1----:R-:W-:Y:S05]  /*24e0*/  @!P0 BRA `(.L_x_38) ;  /* 0x0000009000988947 */ /* 0x002fea0003800000 */
.L_x_144:
        /* <DEDUP_REMOVED lines=9> */
.L_x_146:
        /* <DEDUP_REMOVED lines=9> */
.L_x_148:
        /* <DEDUP_REMOVED lines=9> */
.L_x_150:
        /* <DEDUP_REMOVED lines=9> */
.L_x_152:
        /* <DEDUP_REMOVED lines=9> */
.L_x_154:
        /* <DEDUP_REMOVED lines=9> */
.L_x_156:
        /* <DEDUP_REMOVED lines=9> */
.L_x_158:
        /* <DEDUP_REMOVED lines=9> */
.L_x_160:
        /* <DEDUP_REMOVED lines=9> */
.L_x_162:
        /* <DEDUP_REMOVED lines=9> */
.L_x_164:
        /* <DEDUP_REMOVED lines=9> */
.L_x_166:
[----:B------:R-:W-:-:S04]  /*2b20*/  UIADD3 UR6, UPT, UPT, UR6, 0x1, URZ ;  /* 0x0000000106067890 */ /* 0x000fc8000fffe0ff */
[----:B------:R-:W-:-:S04]  /*2b30*/  UISETP.NE.AND UP0, UPT, UR6, 0xe, UPT ;  /* 0x0000000e0600788c */ /* 0x000fc8000bf05270 */
[----:B------:R-:W-:Y:S02]  /*2b40*/  USEL UR5, URZ, 0x1, UP0 ;  /* 0x00000001ff057887 */ /* 0x000fe40008000000 */
[----:B------:R-:W-:-:S04]  /*2b50*/  USEL UR6, UR6, URZ, UP0 ;  /* 0x000000ff06067287 */ /* 0x000fc80008000000 */
[----:B------:R-:W-:Y:S01]  /*2b60*/  ULEA UR6, UR6, UR4, 0x3 ;  /* 0x0000000406067291 */ /* 0x000fe2000f8e18ff */
[----:B-1----:R-:W-:-:S04]  /*2b70*/  LOP3.LUT R3, R2, UR5, RZ, 0x3c, !PT ;  /* 0x0000000502037c12 */ /* 0x002fc8000f8e3cff */
[----:B------:R-:W-:Y:S01]  /*2b80*/  SHF.L.U32 R3, R3, 0x1f, RZ ;  /* 0x0000001f03037819 */ /* 0x000fe200000006ff */
[----:B----4-:R-:W-:-:S07]  /*2b90*/  IMAD.U32 R0, RZ, RZ, UR6 ;  /* 0x00000006ff007e24 */ /* 0x010fce000f8e00ff */
.L_x_50:
[----:B-1----:R1:W2:Y:S02]  /*2ba0*/  SYNCS.PHASECHK.TRANS64.TRYWAIT P0, [R0+URZ], R3 ;  /* 0x00000003000075a7 */ /* 0x0022a400080011ff */
[----:B--2---:R-:W-:Y:S05]  /*2bb0*/  @!P0 NANOSLEEP.SYNCS 0x989680 ;  /* 0x009896800000895d */ /* 0x004fea0003900000 */
[----:B------:R-:W2:Y:S02]  /*2bc0*/  @!P0 SYNCS.PHASECHK.TRANS64 P0, [R0+URZ], R3 ;  /* 0x00000003000085a7 */ /* 0x000ea400080010ff */
[----:B--2---:R-:W-:Y:S05]  /*2bd0*/  @P0 EXIT ;  /* 0x000000000000094d */ /* 0x004fea0003800000 */
[----:B------:R-:W-:Y:S05]  /*2be0*/  BRA `(.L_x_50) ;  /* 0xfffffffc00ec7947 */ /* 0x000fea000383ffff */
.L_x_18:
[----:B------:R-:W-:-:S04]  /*2bf0*/  UISETP.NE.AND UP1, UPT, UR37, URZ, UPT ;  /* 0x000000ff2500728c */ /* 0x000fc8000bf25270 */
[----:B------:R-:W-:-:S09]  /*2c00*/  UISETP.NE.OR UP1, UPT, UR8, 0x1, UP1 ;  /* 0x000000010800788c */ /* 0x000fd20008f25670 */
[----:B------:R-:W-:Y:S05]  /*2c10*/  BRA.U UP1, `(.L_x_51) ;  /* 0x0000000501487547 */ /* 0x000fea000b800000 */
[----:B------:R-:W-:Y:S01]  /*2c20*/  ISETP.NE.AND P2, PT, R2, RZ, PT ;  /* 0x000000ff0200720c */ /* 0x000fe20003f45270 */
[----:B------:R-:W-:Y:S01]  /*2c30*/  IMAD.MOV.U32 R12, RZ, RZ, 0x1 ;  /* 0x00000001ff0c7424 */ /* 0x000fe200078e00ff */
[----:B------:R-:W-:Y:S02]  /*2c40*/  CS2R R10, SRZ ;  /* 0x00000000000a7805 */ /* 0x000fe4000001ff00 */
[----:B------:R-:W-:Y:S01]  /*2c50*/  CS2R R8, SRZ ;  /* 0x0000000000087805 */ /* 0x000fe2000001ff00 */
[----:B------:R-:W-:Y:S01]  /*2c60*/  UMOV UR4, 0x400 ;  /* 0x0000040000047882 */ /* 0x000fe20000000000 */
[----:B------:R-:W-:Y:S01]  /*2c70*/  UMOV UR6, URZ ;  /* 0x000000ff00067c82 */ /* 0x000fe20008000000 */
[----:B------:R-:W-:-:S12]  /*2c80*/  ULEA UR37, UR37, UR4, 0x18 ;  /* 0x0000000425257291 */ /* 0x000fd8000f8ec0ff */
.L_x_55:
[----:B------:R-:W-:Y:S02]  /*2c90*/  LEA R0, R8, UR37, 0x3 ;  /* 0x0000002508007c11 */ /* 0x000fe4000f8e18ff */
[----:B------:R-:W-:-:S03]  /*2ca0*/  SHF.L.U32 R5, R9, 0x1f, RZ ;  /* 0x0000001f09057819 */ /* 0x000fc600000006ff */
[----:B------:R-:W-:Y:S01]  /*2cb0*/  VIADD R4, R0, 0x180 ;  /* 0x0000018000047836 */ /* 0x000fe20000000000 */
[----:B------:R-:W1:Y:S02]  /*2cc0*/  SYNCS.PHASECHK.TRANS64.TRYWAIT P0, [R0+URZ+0x170], R5 ;  /* 0x00017005000075a7 */ /* 0x000e6400080011ff */
[----:B-1----:R-:W-:Y:S05]  /*2cd0*/  @!P0 BRA `(.L_x_52) ;  /* 0x0000008c00bc8947 */ /* 0x002fea0003800000 */
.L_x_167:
[----:B------:R-:W-:Y:S01]  /*2ce0*/  ULEA UR5, UR6, UR37, 0x3 ;  /* 0x0000002506057291 */ /* 0x000fe2000f8e18ff */
[----:B------:R-:W-:Y:S02]  /*2cf0*/  PRMT R4, RZ, 0x654, R4 ;  /* 0x00000654ff047816 */ /* 0x000fe40000000004 */
[----:B-1----:R-:W-:Y:S01]  /*2d00*/  SHF.L.U32 R5, R12, 0x1f, RZ ;  /* 0x0000001f0c057819 */ /* 0x002fe200000006ff */
[----:B------:R-:W-:Y:S01]  /*2d10*/  UIADD3 UR4, UPT, UPT, UR5, 0x130, URZ ;  /* 0x0000013005047890 */ /* 0x000fe2000fffe0ff */
[----:B------:R1:W-:Y:S05]  /*2d20*/  SYNCS.ARRIVE.TRANS64.RED.A1T0 RZ, [R4+URZ], RZ ;  /* 0x000000ff04ff79a7 */ /* 0x0003ea00081004ff */
[----:B------:R-:W-:Y:S01]  /*2d30*/  IMAD.U32 R7, RZ, RZ, UR4 ;  /* 0x00000004ff077e24 */ /* 0x000fe2000f8e00ff */
[----:B------:R-:W2:Y:S04]  /*2d40*/  SYNCS.PHASECHK.TRANS64.TRYWAIT P0, [UR5+0x140], R5 ;  /* 0x00014005ff0075a7 */ /* 0x000ea80008001105 */
[----:B------:R-:W-:Y:S01]  /*2d50*/  PRMT R6, R2, 0x654, R7 ;  /* 0x0000065402067816 */ /* 0x000fe20000000007 */
[----:B-1----:R-:W-:Y:S01]  /*2d60*/  @!P2 IMAD.MOV.U32 R4, RZ, RZ, 0x10 ;  /* 0x00000010ff04a424 */ /* 0x002fe200078e00ff */
[----:B--2---:R-:W-:Y:S06]  /*2d70*/  @!P0 BRA `(.L_x_53) ;  /* 0x0000008c00a88947 */ /* 0x004fec0003800000 */
.L_x_169:
[----:B------:R-:W-:Y:S01]  /*2d80*/  ULEA UR4, UR6, UR37, 0x4 ;  /* 0x0000002506047291 */ /* 0x000fe2000f8e20ff */
[----:B------:R-:W-:Y:S01]  /*2d90*/  SEL R3, R6, R3, !P2 ;  /* 0x0000000306037207 */ /* 0x000fe20005000000 */
[----:B------:R-:W-:Y:S01]  /*2da0*/  UIADD3 UR5, UPT, UPT, UR5, 0x130, URZ ;  /* 0x0000013005057890 */ /* 0x000fe2000fffe0ff */
[----:B-1----:R-:W-:Y:S01]  /*2db0*/  LEA R0, R11, UR37, 0x3 ;  /* 0x000000250b007c11 */ /* 0x002fe2000f8e18ff */
[----:B------:R-:W-:Y:S01]  /*2dc0*/  UIADD3 UR4, UPT, UPT, UR4, 0x1a0, URZ ;  /* 0x000001a004047890 */ /* 0x000fe2000fffe0ff */
[----:B------:R-:W-:Y:S01]  /*2dd0*/  SHF.L.U32 R5, R10, 0x1f, RZ ;  /* 0x0000001f0a057819 */ /* 0x000fe200000006ff */
[----:B------:R1:W-:Y:S01]  /*2de0*/  @!P2 SYNCS.ARRIVE.TRANS64.RED RZ, [R3+URZ], R4 ;  /* 0x0000000403ffa9a7 */ /* 0x0003e200080004ff */
[----:B------:R-:W-:Y:S01]  /*2df0*/  UIADD3 UR6, UPT, UPT, UR6, 0x1, URZ ;  /* 0x0000000106067890 */ /* 0x000fe2000fffe0ff */
[----:B------:R-:W-:-:S03]  /*2e00*/  VIADD R8, R8, 0x1 ;  /* 0x0000000108087836 */ /* 0x000fc60000000000 */
[----:B------:R-:W-:Y:S02]  /*2e10*/  UISETP.NE.AND UP0, UPT, UR6, 0x2, UPT ;  /* 0x000000020600788c */ /* 0x000fe4000bf05270 */
[----:B------:R-:W-:Y:S06]  /*2e20*/  UGETNEXTWORKID.BROADCAST [UR4], [UR5] ;  /* 0x00000000040073ca */ /* 0x000fec0008000100 */
[----:B------:R-:W-:Y:S01]  /*2e30*/  USEL UR4, URZ, 0x1, UP0 ;  /* 0x00000001ff047887 */ /* 0x000fe20008000000 */
[----:B------:R-:W-:Y:S01]  /*2e40*/  ISETP.NE.AND P0, PT, R8, 0x2, PT ;  /* 0x000000020800780c */ /* 0x000fe20003f05270 */
[----:B------:R-:W-:Y:S01]  /*2e50*/  USEL UR6, UR6, URZ, UP0 ;  /* 0x000000ff06067287 */ /* 0x000fe20008000000 */
[----:B------:R-:W2:Y:S03]  /*2e60*/  SYNCS.PHASECHK.TRANS64.TRYWAIT P1, [R0+URZ+0x130], R5 ;  /* 0x00013005000075a7 */ /* 0x000ea600080211ff */
[----:B------:R-:W-:Y:S01]  /*2e70*/  LOP3.LUT R12, R12, UR4, RZ, 0x3c, !PT ;  /* 0x000000040c0c7c12 */ /* 0x000fe2000f8e3cff */
[----:B-12---:R-:W-:Y:S07]  /*2e80*/  @!P1 BRA `(.L_x_54) ;  /* 0x0000008c007c9947 */ /* 0x006fee0003800000 */
.L_x_170:
[C---:B------:R-:W-:Y:S01]  /*2e90*/  LEA R4, R11.reuse, UR37, 0x4 ;  /* 0x000000250b047c11 */ /* 0x040fe2000f8e20ff */
[----:B-1----:R-:W-:Y:S01]  /*2ea0*/  VIADD R0, R0, 0x140 ;  /* 0x0000014000007836 */ /* 0x002fe20000000000 */
[----:B------:R-:W-:Y:S01]  /*2eb0*/  SEL R8, R8, RZ, P0 ;  /* 0x000000ff08087207 */ /* 0x000fe20000000000 */
[----:B------:R-:W-:-:S03]  /*2ec0*/  VIADD R11, R11, 0x1 ;  /* 0x000000010b0b7836 */ /* 0x000fc60000000000 */
[----:B------:R-:W1:Y:S01]  /*2ed0*/  LDS.128 R4, [R4+0x1a0] ;  /* 0x0001a00004047984 */ /* 0x000e620000000c00 */
[----:B------:R-:W-:Y:S02]  /*2ee0*/  PRMT R0, RZ, 0x654, R0 ;  /* 0x00000654ff007816 */ /* 0x000fe40000000000 */
[C---:B------:R-:W-:Y:S01]  /*2ef0*/  ISETP.NE.AND P1, PT, R11.reuse, 0x2, PT ;  /* 0x000000020b00780c */ /* 0x040fe20003f25270 */
[----:B------:R-:W-:Y:S01]  /*2f00*/  @!PT LDS RZ, [RZ] ;  /* 0x00000000fffff984 */ /* 0x000fe20000000800 */
[----:B------:R-:W-:Y:S01]  /*2f10*/  @!PT LDS RZ, [RZ] ;  /* 0x00000000fffff984 */ /* 0x000fe20000000800 */
[----:B------:R-:W-:Y:S01]  /*2f20*/  @!PT LDS RZ, [RZ] ;  /* 0x00000000fffff984 */ /* 0x000fe20000000800 */
[----:B------:R-:W-:Y:S01]  /*2f30*/  @!PT LDS RZ, [RZ] ;  /* 0x00000000fffff984 */ /* 0x000fe20000000800 */
[----:B------:R2:W-:Y:S06]  /*2f40*/  MEMBAR.ALL.CTA ;  /* 0x0000000000007992 */ /* 0x0005ec0000008000 */
[----:B--2---:R-:W2:Y:S01]  /*2f50*/  FENCE.VIEW.ASYNC.S ;  /* 0x00000000000073c6 */ /* 0x004ea20000000000 */
[----:B------:R-:W-:Y:S01]  /*2f60*/  SEL R11, R11, RZ, P1 ;  /* 0x000000ff0b0b7207 */ /* 0x000fe20000800000 */
[----:B--2---:R2:W-:Y:S01]  /*2f70*/  SYNCS.ARRIVE.TRANS64.RED.A1T0 RZ, [R0+URZ], RZ ;  /* 0x000000ff00ff79a7 */ /* 0x0045e200081004ff */
[----:B-1----:R-:W-:-:S02]  /*2f80*/  LOP3.LUT P3, RZ, R6, 0x1, RZ, 0xc0, !PT ;  /* 0x0000000106ff7812 */ /* 0x002fc4000786c0ff */
[----:B------:R-:W-:-:S04]  /*2f90*/  SEL R5, RZ, 0x1, P1 ;  /* 0x00000001ff057807 */ /* 0x000fc80000800000 */
[----:B------:R-:W-:Y:S02]  /*2fa0*/  LOP3.LUT R10, R10, R5, RZ, 0x3c, !PT ;  /* 0x000000050a0a7212 */ /* 0x000fe400078e3cff */
[----:B--2---:R-:W-:-:S04]  /*2fb0*/  SEL R0, RZ, 0x1, P0 ;  /* 0x00000001ff007807 */ /* 0x004fc80000000000 */
[----:B------:R-:W-:Y:S01]  /*2fc0*/  LOP3.LUT R9, R9, R0, RZ, 0x3c, !PT ;  /* 0x0000000009097212 */ /* 0x000fe200078e3cff */
[----:B------:R-:W-:Y:S06]  /*2fd0*/  @P3 BRA `(.L_x_55) ;  /* 0xfffffffc002c3947 */ /* 0x000fec000383ffff */
[----:B------:R-:W-:Y:S01]  /*2fe0*/  ULEA UR5, UR6, UR37, 0x3 ;  /* 0x0000002506057291 */ /* 0x000fe2000f8e18ff */
[----:B------:R-:W-:-:S08]  /*2ff0*/  SHF.L.U32 R3, R12, 0x1f, RZ ;  /* 0x0000001f0c037819 */ /* 0x000fd000000006ff */
[----:B------:R-:W1:Y:S02]  /*3000*/  SYNCS.PHASECHK.TRANS64 P0, [UR5+0x140], R3 ;  /* 0x00014003ff0075a7 */ /* 0x000e640008001005 */
[----:B-1----:R-:W-:Y:S05]  /*3010*/  @P0 BRA `(.L_x_56) ;  /* 0x0000000000080947 */ /* 0x002fea0003800000 */
[----:B------:R-:W1:Y:S02]  /*3020*/  SYNCS.PHASECHK.TRANS64.TRYWAIT P0, [UR5+0x140], R3 ;  /* 0x00014003ff0075a7 */ /* 0x000e640008001105 */
[----:B-1----:R-:W-:Y:S05]  /*3030*/  @!P0 BRA `(.L_x_57) ;  /* 0x0000008c00248947 */ /* 0x002fea0003800000 */
.L_x_56:
[----:B------:R-:W-:-:S04]  /*3040*/  UIADD3 UR4, UPT, UPT, UR6, 0x1, URZ ;  /* 0x0000000106047890 */ /* 0x000fc8000fffe0ff */
[----:B------:R-:W-:-:S04]  /*3050*/  UISETP.NE.AND UP0, UPT, UR4, 0x2, UPT ;  /* 0x000000020400788c */ /* 0x000fc8000bf05270 */
[----:B------:R-:W-:Y:S02]  /*3060*/  USEL UR7, URZ, 0x1, UP0 ;  /* 0x00000001ff077887 */ /* 0x000fe40008000000 */
[----:B------:R-:W-:-:S04]  /*3070*/  USEL UR4, UR4, URZ, UP0 ;  /* 0x000000ff04047287 */ /* 0x000fc80008000000 */
[----:B------:R-:W-:Y:S01]  /*3080*/  ULEA UR4, UR4, UR37, 0x3 ;  /* 0x0000002504047291 */ /* 0x000fe2000f8e18ff */
[----:B-1----:R-:W-:-:S04]  /*3090*/  LOP3.LUT R3, R12, UR7, RZ, 0x3c, !PT ;  /* 0x000000070c037c12 */ /* 0x002fc8000f8e3cff */
[----:B------:R-:W-:-:S04]  /*30a0*/  SHF.L.U32 R0, R3, 0x1f, RZ ;  /* 0x0000001f03007819 */ /* 0x000fc800000006ff */
[----:B------:R-:W1:Y:S02]  /*30b0*/  SYNCS.PHASECHK.TRANS64 P0, [UR4+0x140], R0 ;  /* 0x00014000ff0075a7 */ /* 0x000e640008001004 */
[----:B-1----:R-:W-:Y:S05]  /*30c0*/  @P0 EXIT ;  /* 0x000000000000094d */ /* 0x002fea0003800000 */
[----:B------:R-:W-:Y:S02]  /*30d0*/  SHF.L.U32 R3, R3, 0x1f, RZ ;  /* 0x0000001f03037819 */ /* 0x000fe400000006ff */
[----:B------:R-:W-:-:S07]  /*30e0*/  MOV R0, UR4 ;  /* 0x0000000400007c02 */ /* 0x000fce0008000f00 */
.L_x_58:
[----:B-1----:R1:W2:Y:S02]  /*30f0*/  SYNCS.PHASECHK.TRANS64.TRYWAIT P0, [R0+URZ+0x140], R3 ;  /* 0x00014003000075a7 */ /* 0x0022a400080011ff */
[----:B--2---:R-:W-:Y:S05]  /*3100*/  @!P0 NANOSLEEP.SYNCS 0x989680 ;  /* 0x009896800000895d */ /* 0x004fea0003900000 */
[----:B------:R-:W2:Y:S02]  /*3110*/  @!P0 SYNCS.PHASECHK.TRANS64 P0, [R0+URZ+0x140], R3 ;  /* 0x00014003000085a7 */ /* 0x000ea400080010ff */
[----:B--2---:R-:W-:Y:S05]  /*3120*/  @P0 EXIT ;  /* 0x000000000000094d */ /* 0x004fea0003800000 */
[----:B------:R-:W-:Y:S05]  /*3130*/  BRA `(.L_x_58) ;  /* 0xfffffffc00ec7947 */ /* 0x000fea000383ffff */
.L_x_51:
[----:B------:R-:W-:-:S09]  /*3140*/  UISETP.NE.AND UP1, UPT, UR8, URZ, UPT ;  /* 0x000000ff0800728c */ /* 0x000fd2000bf25270 */
[----:B------:R-:W-:Y:S05]  /*3150*/  BRA.U UP1, `(.L_x_59) ;  /* 0x0000000d01187547 */ /* 0x000fea000b800000 */
[----:B------:R-:W-:Y:S01]  /*3160*/  UMOV UR4, 0x40 ;  /* 0x0000004000047882 */ /* 0x000fe20000000000 */
[----:B------:R-:W-:Y:S01]  /*3170*/  NOP ;  /* 0x0000000000007918 */ /* 0x000fe20000000000 */
[----:B------:R-:W-:Y:S01]  /*3180*/  ULEA UR4, UR37, UR4, 0x18 ;  /* 0x0000000425047291 */ /* 0x000fe2000f8ec0ff */
[----:B------:R-:W-:Y:S02]  /*3190*/  UMOV UR5, 0x400 ;  /* 0x0000040000057882 */ /* 0x000fe40000000000 */
[----:B------:R-:W-:-:S06]  /*31a0*/  ULEA UR37, UR37, UR5, 0x18 ;  /* 0x0000000525257291 */ /* 0x000fcc000f8ec0ff */
[----:B------:R-:W1:Y:S02]  /*31b0*/  LDS.U8 R0, [UR4+0x1c] ;  /* 0x00001c04ff007984 */ /* 0x000e640008000000 */
[----:B-1----:R-:W-:-:S13]  /*31c0*/  ISETP.NE.AND P0, PT, R0, RZ, PT ;  /* 0x000000ff0000720c */ /* 0x002fda0003f05270 */
[----:B------:R-:W-:Y:S05]  /*31d0*/  @P0 BRA `(.L_x_60) ;  /* 0x0000000000580947 */ /* 0x000fea0003800000 */
[----:B------:R-:W-:-:S13]  /*31e0*/  ELECT P0, URZ, PT ;  /* 0x0000000000ff782f */ /* 0x000fda0003800000 */
[----:B------:R-:W-:Y:S05]  /*31f0*/  @!P0 BRA `(.L_x_61) ;  /* 0x0000000000608947 */ /* 0x000fea0003800000 */
[----:B------:R-:W-:Y:S01]  /*3200*/  UMOV UR5, 0x10 ;  /* 0x0000001000057882 */ /* 0x000fe20000000000 */
[----:B------:R-:W-:Y:S01]  /*3210*/  HFMA2 R0, -RZ, RZ, 0, 5.9604644775390625e-08 ;  /* 0x00000001ff007431 */ /* 0x000fe200000001ff */
[----:B------:R-:W-:-:S03]  /*3220*/  MOV R2, 0xffff ;  /* 0x0000ffff00027802 */ /* 0x000fc60000000f00 */
[----:B------:R-:W-:Y:S04]  /*3230*/  DEPBAR.LE SB1, 0x36 ;  /* 0x00009d800000791a */ /* 0x000fe80000000000 */
[----:B------:R-:W1:Y:S02]  /*3240*/  UTCATOMSWS.FIND_AND_SET.ALIGN UP0, UR5, UR5 ;  /* 0x00000005000575e3 */ /* 0x000e640008000800 */
[----:B-1----:R-:W-:Y:S01]  /*3250*/  MOV R3, UR5 ;  /* 0x0000000500037c02 */ /* 0x002fe20008000f00 */
[----:B------:R-:W-:Y:S06]  /*3260*/  BRA.U UP0, `(.L_x_62) ;  /* 0x0000000100187547 */ /* 0x000fec000b800000 */
.L_x_63:
[----:B------:R-:W-:Y:S05]  /*3270*/  NANOSLEEP 0x64 ;  /* 0x000000640000795d */ /* 0x000fea0003800000 */
[----:B------:R-:W-:-:S05]  /*3280*/  UMOV UR5, 0x10 ;  /* 0x0000001000057882 */ /* 0x000fca0000000000 */
[----:B------:R-:W-:Y:S04]  /*3290*/  DEPBAR.LE SB1, 0x36 ;  /* 0x00009d800000791a */ /* 0x000fe80000000000 */
[----:B------:R-:W1:Y:S02]  /*32a0*/  UTCATOMSWS.FIND_AND_SET.ALIGN UP0, UR5, UR5 ;  /* 0x00000005000575e3 */ /* 0x000e640008000800 */
[----:B-1----:R-:W-:Y:S01]  /*32b0*/  MOV R3, UR5 ;  /* 0x0000000500037c02 */ /* 0x002fe20008000f00 */
[----:B------:R-:W-:Y:S05]  /*32c0*/  BRA.U !UP0, `(.L_x_63) ;  /* 0xfffffffd08e87547 */ /* 0x000fea000b83ffff */
.L_x_62:
[-C--:B------:R-:W-:Y:S02]  /*32d0*/  SHF.L.U32 R2, R2, R3.reuse, RZ ;  /* 0x0000000302027219 */ /* 0x080fe400000006ff */
[----:B------:R-:W-:Y:S01]  /*32e0*/  SHF.L.U32 R0, R0, R3, RZ ;  /* 0x0000000300007219 */ /* 0x000fe200000006ff */
[----:B------:R-:W-:Y:S02]  /*32f0*/  IMAD.SHL.U32 R3, R3, 0x20, RZ ;  /* 0x0000002003037824 */ /* 0x000fe400078e00ff */
[----:B------:R1:W-:Y:S04]  /*3300*/  ATOMS.OR RZ, [UR4+0x14], R2 ;  /* 0x00001402ffff798c */ /* 0x0003e8000b000004 */
[----:B------:R1:W-:Y:S04]  /*3310*/  ATOMS.OR RZ, [UR4+0x18], R0 ;  /* 0x00001800ffff798c */ /* 0x0003e8000b000004 */
[----:B------:R1:W-:Y:S01]  /*3320*/  STS [UR37+0x1c0], R3 ;  /* 0x0001c003ff007988 */ /* 0x0003e20008000825 */
[----:B------:R-:W-:Y:S05]  /*3330*/  BRA `(.L_x_61) ;  /* 0x0000000000107947 */ /* 0x000fea0003800000 */
.L_x_60:
[----:B------:R-:W-:Y:S02]  /*3340*/  MOV R0, 0xffffffff ;  /* 0xffffffff00007802 */ /* 0x000fe40000000f00 */
[----:B------:R-:W-:-:S03]  /*3350*/  MOV R2, 0x3380 ;  /* 0x0000338000027802 */ /* 0x000fc60000000f00 */
[----:B------:R1:W-:Y:S04]  /*3360*/  STS [UR37+0x1c0], R0 ;  /* 0x0001c000ff007988 */ /* 0x0003e80008000825 */
[----:B-1-3-5:R-:W-:Y:S05]  /*3370*/  CALL.REL.NOINC `($__internal_1_$__cuda_sm10x_tcgen05_guardrail_trap_phase_invalid_during_alloc) ;  /* 0x0000009000387944 */ /* 0x02afea0003c00000 */
.L_x_61:
[----:B------:R-:W-:Y:S05]  /*3380*/  WARPSYNC.ALL ;  /* 0x0000000000007948 */ /* 0x000fea0003800000 */
[----:B------:R-:W2:Y:S01]  /*3390*/  S2UR UR6, SR_CgaCtaId ;  /* 0x00000000000679c3 */ /* 0x000ea20000008800 */
[----:B------:R-:W-:Y:S01]  /*33a0*/  UMOV UR4, 0x400 ;  /* 0x0000040000047882 */ /* 0x000fe20000000000 */
[----:B------:R-:W-:-:S06]  /*33b0*/  NOP ;  /* 0x0000000000007918 */ /* 0x000fcc0000000000 */
[----:B------:R-:W-:Y:S06]  /*33c0*/  BAR.ARV 0x6, 0xa0 ;  /* 0x0182800000007b1d */ /* 0x000fec0000002000 */
[----:B------:R-:W4:Y:S01]  /*33d0*/  LDCU UR7, c[0x0][0x38c] ;  /* 0x00007180ff0777ac */ /* 0x000f220008000800 */
[----:B------:R-:W-:Y:S01]  /*33e0*/  IMAD.MOV.U32 R11, RZ, RZ, 0x1 ;  /* 0x00000001ff0b7424 */ /* 0x000fe200078e00ff */
[----:B------:R-:W-:Y:S01]  /*33f0*/  CS2R R8, SRZ ;  /* 0x0000000000087805 */ /* 0x000fe2000001ff00 */
[----:B------:R-:W-:Y:S01]  /*3400*/  IMAD.MOV.U32 R10, RZ, RZ, RZ ;  /* 0x000000ffff0a7224 */ /* 0x000fe200078e00ff */
[----:B------:R-:W-:Y:S01]  /*3410*/  UMOV UR18, URZ ;  /* 0x000000ff00127c82 */ /* 0x000fe20008000000 */
[----:B------:R-:W-:Y:S01]  /*3420*/  UMOV UR17, URZ ;  /* 0x000000ff00117c82 */ /* 0x000fe20008000000 */
[----:B------:R-:W-:Y:S01]  /*3430*/  UMOV UR20, 0x0 ;  /* 0x0000000000147882 */ /* 0x000fe20000000000 */
[----:B------:R-:W-:Y:S01]  /*3440*/  UMOV UR21, 0x8400010 ;  /* 0x0840001000157882 */ /* 0x000fe20000000000 */
[----:B--2---:R-:W-:Y:S01]  /*3450*/  ULEA UR6, UR6, UR4, 0x18 ;  /* 0x0000000406067291 */ /* 0x004fe2000f8ec0ff */
[----:B------:R-:W2:Y:S03]  /*3460*/  LDCU UR4, c[0x0][0x38c] ;  /* 0x00007180ff0477ac */ /* 0x000ea60008000800 */
[----:B------:R-:W-:-:S02]  /*3470*/  UIADD3 UR11, UPT, UPT, UR6, 0xc400, URZ ;  /* 0x0000c400060b7890 */ /* 0x000fc4000fffe0ff */
[----:B----4-:R-:W-:-:S03]  /*3480*/  UIADD3 UR7, UPT, UPT, UR7, 0x1f, URZ ;  /* 0x0000001f07077890 */ /* 0x010fc6000fffe0ff */
[----:B-1----:R-:W1:Y:S01]  /*3490*/  LDS R0, [UR6+0x1c0] ;  /* 0x0001c006ff007984 */ /* 0x002e620008000800 */
[----:B------:R-:W-:Y:S02]  /*34a0*/  UIADD3 UR12, UPT, UPT, UR6, 0x1a400, URZ ;  /* 0x0001a400060c7890 */ /* 0x000fe4000fffe0ff */
[----:B------:R-:W-:Y:S02]  /*34b0*/  USHF.R.S32.HI UR5, URZ, 0x1f, UR7 ;  /* 0x0000001fff057899 */ /* 0x000fe40008011407 */
[----:B------:R-:W-:Y:S02]  /*34c0*/  USHF.R.U32.HI UR11, URZ, 0x4, UR11 ;  /* 0x00000004ff0b7899 */ /* 0x000fe4000801160b */
[----:B------:R-:W-:Y:S02]  /*34d0*/  ULEA.HI UR5, UR5, UR7, URZ, 0x5 ;  /* 0x0000000705057291 */ /* 0x000fe4000f8f28ff */
[----:B------:R-:W-:Y:S02]  /*34e0*/  USHF.R.U32.HI UR12, URZ, 0x4, UR12 ;  /* 0x00000004ff0c7899 */ /* 0x000fe4000801160c */
[----:B------:R-:W-:-:S02]  /*34f0*/  USHF.R.S32.HI UR5, URZ, 0x5, UR5 ;  /* 0x00000005ff057899 */ /* 0x000fc40008011405 */
[----:B------:R-:W-:Y:S02]  /*3500*/  ULOP3.LUT UR11, UR11, 0x3fff, URZ, 0xc0, !UPT ;  /* 0x00003fff0b0b7892 */ /* 0x000fe4000f8ec0ff */
[----:B------:R-:W-:Y:S02]  /*3510*/  UISETP.LT.AND UP0, UPT, UR5, 0x1, UPT ;  /* 0x000000010500788c */ /* 0x000fe4000bf01270 */
[----:B------:R-:W-:Y:S02]  /*3520*/  ULOP3.LUT UR12, UR12, 0x3fff, URZ, 0xc0, !UPT ;  /* 0x00003fff0c0c7892 */ /* 0x000fe4000f8ec0ff */
[----:B------:R-:W-:Y:S02]  /*3530*/  USEL UR10, UR5, 0x1, !UP0 ;  /* 0x00000001050a7887 */ /* 0x000fe4000c000000 */
[----:B------:R-:W-:Y:S02]  /*3540*/  ULOP3.LUT UR11, UR11, 0x10000, URZ, 0xfc, !UPT ;  /* 0x000100000b0b7892 */ /* 0x000fe4000f8efcff */
[----:B------:R-:W-:-:S02]  /*3550*/  ULOP3.LUT UR12, UR12, 0x10000, URZ, 0xfc, !UPT ;  /* 0x000100000c0c7892 */ /* 0x000fc4000f8efcff */
[----:B------:R-:W-:Y:S02]  /*3560*/  UIADD3 UR10, UPT, UPT, -UR10, URZ, URZ ;  /* 0x000000ff0a0a7290 */ /* 0x000fe4000fffe1ff */
[----:B--2---:R-:W-:Y:S01]  /*3570*/  UISETP.GE.AND UP3, UPT, UR4, 0x1, UPT ;  /* 0x000000010400788c */ /* 0x004fe2000bf66270 */
[----:B-1----:R-:W-:-:S15]  /*3580*/  R2UR UR19, R0 ;  /* 0x00000000001372ca */ /* 0x002fde00000e0000 */
.L_x_70:
[----:B------:R-:W-:Y:S02]  /*3590*/  LEA R0, R10, UR6, 0x3 ;  /* 0x000000060a007c11 */ /* 0x000fe4000f8e18ff */
[----:B------:R-:W-:Y:S02]  /*35a0*/  SHF.L.U32 R5, R9, 0x1f, RZ ;  /* 0x0000001f09057819 */ /* 0x000fe400000006ff */
[----:B------:R-:W-:Y:S01]  /*35b0*/  PLOP3.LUT P0, PT, PT, PT, UP3, 0x80, 0x8 ;  /* 0x000000000008781c */ /* 0x000fe20003f0f038 */
[----:B------:R-:W-:Y:S01]  /*35c0*/  VIADD R3, R0, 0x140 ;  /* 0x0000014000037836 */ /* 0x000fe20000000000 */
[----:B-1----:R-:W1:Y:S02]  /*35d0*/  SYNCS.PHASECHK.TRANS64.TRYWAIT P1, [R0+URZ+0x130], R5 ;  /* 0x00013005000075a7 */ /* 0x002e6400080211ff */
[----:B-1--4-:R-:W-:Y:S09]  /*35e0*/  @!P1 BRA `(.L_x_64) ;  /* 0x0000008400d09947 */ /* 0x012ff20003800000 */
.L_x_172:
[----:B------:R-:W-:Y:S01]  /*35f0*/  LEA R4, R10, UR6, 0x4 ;  /* 0x000000060a047c11 */ /* 0x000fe2000f8e20ff */
[----:B------:R-:W-:Y:S01]  /*3600*/  @UP3 ULEA UR4, UR17, UR6, 0x3 ;  /* 0x0000000611043291 */ /* 0x000fe2000f8e18ff */
[----:B------:R-:W-:Y:S01]  /*3610*/  PLOP3.LUT P2, PT, PT, PT, PT, 0x80, 0x8 ;  /* 0x000000000008781c */ /* 0x000fe20003f4f070 */
[----:B------:R-:W-:Y:S01]  /*3620*/  ULEA UR9, UR18, UR6, 0x3 ;  /* 0x0000000612097291 */ /* 0x000fe2000f8e18ff */
[----:B------:R-:W-:Y:S02]  /*3630*/  PRMT R3, RZ, 0x654, R3 ;  /* 0x00000654ff037816 */ /* 0x000fe40000000003 */
[----:B-1----:R-:W1:Y:S01]  /*3640*/  LDS.128 R4, [R4+0x1a0] ;  /* 0x0001a00004047984 */ /* 0x002e620000000c00 */
[----:B------:R-:W-:Y:S02]  /*3650*/  @P0 SHF.L.U32 R2, R8, 0x1f, RZ ;  /* 0x0000001f08020819 */ /* 0x000fe400000006ff */
[----:B------:R-:W-:Y:S01]  /*3660*/  SHF.L.U32 R0, R11, 0x1f, RZ ;  /* 0x0000001f0b007819 */ /* 0x000fe200000006ff */
[----:B------:R-:W-:Y:S01]  /*3670*/  @!PT LDS RZ, [RZ] ;  /* 0x00000000fffff984 */ /* 0x000fe20000000800 */
[----:B------:R-:W-:Y:S01]  /*3680*/  @!PT LDS RZ, [RZ] ;  /* 0x00000000fffff984 */ /* 0x000fe20000000800 */
[----:B------:R-:W-:Y:S01]  /*3690*/  @!PT LDS RZ, [RZ] ;  /* 0x00000000fffff984 */ /* 0x000fe20000000800 */
[----:B------:R-:W-:Y:S01]  /*36a0*/  @!PT LDS RZ, [RZ] ;  /* 0x00000000fffff984 */ /* 0x000fe20000000800 */
[----:B------:R2:W-:Y:S06]  /*36b0*/  MEMBAR.ALL.CTA ;  /* 0x0000000000007992 */ /* 0x0005ec0000008000 */
[----:B--2---:R-:W2:Y:S02]  /*36c0*/  FENCE.VIEW.ASYNC.S ;  /* 0x00000000000073c6 */ /* 0x004ea40000000000 */
[----:B--2---:R2:W-:Y:S01]  /*36d0*/  SYNCS.ARRIVE.TRANS64.RED.A1T0 RZ, [R3+URZ], RZ ;  /* 0x000000ff03ff79a7 */ /* 0x0045e200081004ff */
[----:B------:R2:W4:Y:S01]  /*36e0*/  @P0 SYNCS.PHASECHK.TRANS64.TRYWAIT P2, [UR4], R2 ;  /* 0x00000002ff0005a7 */ /* 0x0005220008041104 */
[----:B-1----:R-:W-:Y:S01]  /*36f0*/  LOP3.LUT P1, RZ, R6, 0x1, RZ, 0xc0, !PT ;  /* 0x0000000106ff7812 */ /* 0x002fe2000782c0ff */
[----:B------:R-:W1:Y:S02]  /*3700*/  SYNCS.PHASECHK.TRANS64.TRYWAIT P0, [UR9+0x160], R0 ;  /* 0x00016000ff0075a7 */ /* 0x000e640008001109 */
[----:B-12-4-:R-:W-:Y:S10]  /*3710*/  @!P0 BRA `(.L_x_65) ;  /* 0x0000008400988947 */ /* 0x016ff40003800000 */
.L_x_174:
[----:B------:R-:W-:Y:S01]  /*3720*/  IADD3 R10, PT, PT, R10, 0x1, RZ ;  /* 0x000000010a0a7810 */ /* 0x000fe20007ffe0ff */
[----:B------:R-:W-:Y:S06]  /*3730*/  BRA.U !UP3, `(.L_x_66) ;  /* 0x000000010b887547 */ /* 0x000fec000b800000 */
[----:B------:R-:W-:Y:S02]  /*3740*/  ULEA UR8, UR18, UR19, 0x8 ;  /* 0x0000001312087291 */ /* 0x000fe4000f8e40ff */
[----:B------:R-:W-:Y:S01]  /*3750*/  UPLOP3.LUT UP4, UPT, UPT, UPT, UPT, 0x40, 0x4 ;  /* 0x000000000004789c */ /* 0x000fe20003f8e870 */
[----:B------:R-:W-:Y:S01]  /*3760*/  UMOV UR16, UR10 ;  /* 0x0000000a00107c82 */ /* 0x000fe20008000000 */
[----:B------:R-:W-:Y:S01]  /*3770*/  UMOV UR15, UR5 ;  /* 0x00000005000f7c82 */ /* 0x000fe20008000000 */
[----:B------:R-:W-:-:S08]  /*3780*/  UMOV UR14, UR17 ;  /* 0x00000011000e7c82 */ /* 0x000fd00008000000 */
.L_x_69:
[----:B------:R-:W-:Y:S02]  /*3790*/  UIADD3 UR16, UPT, UPT, UR16, 0x1, URZ ;  /* 0x0000000110107890 */ /* 0x000fe4000fffe0ff */
[----:B--2---:R-:W-:Y:S02]  /*37a0*/  ULEA UR7, UR14, UR6, 0x3 ;  /* 0x000000060e077291 */ /* 0x004fe4000f8e18ff */
[----:B------:R-:W-:Y:S01]  /*37b0*/  UISETP.NE.AND UP0, UPT, UR16, URZ, UPT ;  /* 0x000000ff1000728c */ /* 0x000fe2000bf05270 */
[----:B----4-:R-:W-:Y:S10]  /*37c0*/  @P2 BRA `(.L_x_67) ;  /* 0x00000000000c2947 */ /* 0x010ff40003800000 */
[----:B-1----:R-:W-:Y:S04]  /*37d0*/  SHF.L.U32 R3, R8, 0x1f, RZ ;  /* 0x0000001f08037819 */ /* 0x002fe800000006ff */
[----:B------:R-:W1:Y:S02]  /*37e0*/  SYNCS.PHASECHK.TRANS64.TRYWAIT P0, [UR7], R3 ;  /* 0x00000003ff0075a7 */ /* 0x000e640008001107 */
[----:B-1----:R-:W-:Y:S05]  /*37f0*/  @!P0 BRA `(.L_x_68) ;  /* 0x0000008400788947 */ /* 0x002fea0003800000 */
.L_x_67:
[----:B------:R-:W-:Y:S01]  /*3800*/  UISETP.NE.AND UP1, UPT, UR15, 0x1, UPT ;  /* 0x000000010f00788c */ /* 0x000fe2000bf25270 */
[----:B------:R-:W-:Y:S01]  /*3810*/  PLOP3.LUT P2, PT, PT, PT, PT, 0x80, 0x8 ;  /* 0x000000000008781c */ /* 0x000fe20003f4f070 */
[----:B------:R-:W-:Y:S02]  /*3820*/  UIADD3 UR17, UPT, UPT, UR14, 0x1, URZ ;  /* 0x000000010e117890 */ /* 0x000fe4000fffe0ff */
[----:B------:R-:W-:Y:S02]  /*3830*/  ULEA UR22, UR14, UR12, 0x9 ;  /* 0x0000000c0e167291 */ /* 0x000fe4000f8e48ff */
[----:B------:R-:W-:Y:S01]  /*3840*/  UISETP.NE.AND UP2, UPT, UR17, 0xe, UPT ;  /* 0x0000000e1100788c */ /* 0x000fe2000bf45270 */
[----:B------:R-:W-:Y:S01]  /*3850*/  PLOP3.LUT P0, PT, PT, PT, UP1, 0x80, 0x8 ;  /* 0x000000000008781c */ /* 0x000fe20003f0f018 */
[----:B------:R-:W-:Y:S02]  /*3860*/  ULEA UR24, UR14, UR11, 0x8 ;  /* 0x0000000b0e187291 */ /* 0x000fe4000f8e40ff */
[----:B------:R-:W-:Y:S02]  /*3870*/  USEL UR13, URZ, 0x1, UP2 ;  /* 0x00000001ff0d7887 */ /* 0x000fe40009000000 */
[----:B------:R-:W-:Y:S02]  /*3880*/  USEL UR17, UR17, URZ, UP2 ;  /* 0x000000ff11117287 */ /* 0x000fe40009000000 */
[----:B------:R-:W-:Y:S02]  /*3890*/  UIADD3 UR7, UPT, UPT, UR7, 0x70, URZ ;  /* 0x0000007007077890 */ /* 0x000fe4000fffe0ff */
[----:B------:R-:W-:Y:S01]  /*38a0*/  @UP1 ULEA UR4, UR17, UR6, 0x3 ;  /* 0x0000000611041291 */ /* 0x000fe2000f8e18ff */
[----:B------:R-:W-:Y:S01]  /*38b0*/  LOP3.LUT R8, R8, UR13, RZ, 0x3c, !PT ;  /* 0x0000000d08087c12 */ /* 0x000fe2000f8e3cff */
[----:B------:R-:W-:Y:S01]  /*38c0*/  UMOV UR23, 0xc0004010 ;  /* 0xc000401000177882 */ /* 0x000fe20000000000 */
[----:B------:R-:W-:Y:S01]  /*38d0*/  UMOV UR25, 0xc0004010 ;  /* 0xc000401000197882 */ /* 0x000fe20000000000 */
[----:B------:R-:W-:Y:S01]  /*38e0*/  UIADD3 UR15, UPT, UPT, UR15, -0x1, URZ ;  /* 0xffffffff0f0f7890 */ /* 0x000fe2000fffe0ff */
[----:B-1----:R-:W-:Y:S01]  /*38f0*/  @P0 SHF.L.U32 R0, R8, 0x1f, RZ ;  /* 0x0000001f08000819 */ /* 0x002fe200000006ff */
[----:B------:R-:W-:Y:S03]  /*3900*/  UMOV UR14, UR17 ;  /* 0x00000011000e7c82 */ /* 0x000fe60008000000 */
[----:B------:R2:W4:Y:S01]  /*3910*/  @P0 SYNCS.PHASECHK.TRANS64.TRYWAIT P2, [UR4], R0 ;  /* 0x00000000ff0005a7 */ /* 0x0005220008041104 */
[----:B------:R2:W-:Y:S01]  /*3920*/  UTCQMMA gdesc[UR24], gdesc[UR22], tmem[UR8], tmem[UR20], idesc[UR21], UP4 ;  /* 0x00ff1416180075ea */ /* 0x0005e2000a000308 */
[----:B------:R-:W-:Y:S01]  /*3930*/  UPLOP3.LUT UP4, UPT, UPT, UPT, UPT, 0x80, 0x8 ;  /* 0x000000000008789c */ /* 0x000fe20003f8f070 */
[----:B------:R2:W-:Y:S01]  /*3940*/  UTCBAR [UR7], URZ ;  /* 0x000000ff070073e9 */ /* 0x0005e200080000ff */
[----:B------:R-:W-:Y:S09]  /*3950*/  BRA.U UP0, `(.L_x_69) ;  /* 0xfffffffd008c7547 */ /* 0x000ff2000b83ffff */
.L_x_66:
[----:B------:R-:W-:Y:S01]  /*3960*/  UIADD3 UR18, UPT, UPT, UR18, 0x1, URZ ;  /* 0x0000000112127890 */ /* 0x000fe2000fffe0ff */
[C---:B------:R-:W-:Y:S01]  /*3970*/  ISETP.NE.AND P0, PT, R10.reuse, 0x2, PT ;  /* 0x000000020a00780c */ /* 0x040fe20003f05270 */
[----:B------:R-:W-:Y:S02]  /*3980*/  UIADD3 UR9, UPT, UPT, UR9, 0x150, URZ ;  /* 0x0000015009097890 */ /* 0x000fe4000fffe0ff */
[----:B------:R-:W-:Y:S01]  /*3990*/  UISETP.NE.AND UP0, UPT, UR18, 0x2, UPT ;  /* 0x000000021200788c */ /* 0x000fe2000bf05270 */
[----:B-12---:R-:W-:Y:S02]  /*39a0*/  SEL R0, RZ, 0x1, P0 ;  /* 0x00000001ff007807 */ /* 0x006fe40000000000 */
[----:B------:R-:W-:Y:S01]  /*39b0*/  SEL R10, R10, RZ, P0 ;  /* 0x000000ff0a0a7207 */ /* 0x000fe20000000000 */
[----:B------:R-:W-:Y:S01]  /*39c0*/  USEL UR4, URZ, 0x1, UP0 ;  /* 0x00000001ff047887 */ /* 0x000fe20008000000 */
[----:B------:R-:W-:Y:S01]  /*39d0*/  LOP3.LUT R9, R9, R0, RZ, 0x3c, !PT ;  /* 0x0000000009097212 */ /* 0x000fe200078e3cff */
[----:B------:R-:W-:Y:S01]  /*39e0*/  USEL UR18, UR18, URZ, UP0 ;  /* 0x000000ff12127287 */ /* 0x000fe20008000000 */
[----:B------:R1:W-:Y:S03]  /*39f0*/  UTCBAR [UR9], URZ ;  /* 0x000000ff090073e9 */ /* 0x0003e600080000ff */
[----:B------:R-:W-:Y:S01]  /*3a00*/  LOP3.LUT R11, R11, UR4, RZ, 0x3c, !PT ;  /* 0x000000040b0b7c12 */ /* 0x000fe2000f8e3cff */
[----:B------:R-:W-:Y:S07]  /*3a10*/  @P1 BRA `(.L_x_70) ;  /* 0xfffffff800dc1947 */ /* 0x000fee000383ffff */
[----:B------:R-:W2:Y:S01]  /*3a20*/  S2UR UR4, SR_CgaCtaId ;  /* 0x00000000000479c3 */ /* 0x000ea20000008800 */
[----:B------:R-:W-:Y:S01]  /*3a30*/  ELECT P0, URZ, PT ;  /* 0x0000000000ff782f */ /* 0x000fe20003800000 */
[----:B------:R-:W-:Y:S01]  /*3a40*/  IMAD.MOV.U32 R0, RZ, RZ, 0x1 ;  /* 0x00000001ff007424 */ /* 0x000fe200078e00ff */
[----:B------:R-:W-:Y:S01]  /*3a50*/  UIADD3 UR6, UPT, UPT, UR6, 0x160, URZ ;  /* 0x0000016006067890 */ /* 0x000fe2000fffe0ff */
[----:B------:R-:W-:Y:S01]  /*3a60*/  SHF.L.U32 R3, R11, 0x1f, RZ ;  /* 0x0000001f0b037819 */ /* 0x000fe200000006ff */
[----:B------:R-:W-:-:S03]  /*3a70*/  UMOV UR5, 0x40 ;  /* 0x0000004000057882 */ /* 0x000fc60000000000 */
[----:B------:R-:W-:Y:S01]  /*3a80*/  UVIRTCOUNT.DEALLOC.SMPOOL 0x80 ;  /* 0x000000800000784c */ /* 0x000fe20000000000 */
[----:B--2---:R-:W-:Y:S02]  /*3a90*/  ULEA UR4, UR4, UR5, 0x18 ;  /* 0x0000000504047291 */ /* 0x004fe4000f8ec0ff */
[----:B------:R-:W-:-:S07]  /*3aa0*/  ULEA UR5, UR18, UR6, 0x3 ;  /* 0x0000000612057291 */ /* 0x000fce000f8e18ff */
[----:B------:R2:W-:Y:S02]  /*3ab0*/  @P0 STS.U8 [UR4+0x1c], R0 ;  /* 0x00001c00ff000988 */ /* 0x0005e40008000004 */
[----:B------:R-:W3:Y:S02]  /*3ac0*/  SYNCS.PHASECHK.TRANS64.TRYWAIT P0, [UR5], R3 ;  /* 0x00000003ff0075a7 */ /* 0x000ee40008001105 */
[----:B--23--:R-:W-:Y:S05]  /*3ad0*/  @!P0 BRA `(.L_x_71) ;  /* 0x0000008000d88947 */ /* 0x00cfea0003800000 */
.L_x_177:
[----:B------:R-:W-:-:S04]  /*3ae0*/  UIADD3 UR7, UPT, UPT, UR18, 0x1, URZ ;  /* 0x0000000112077890 */ /* 0x000fc8000fffe0ff */
[----:B------:R-:W-:-:S04]  /*3af0*/  UISETP.NE.AND UP0, UPT, UR7, 0x2, UPT ;  /* 0x000000020700788c */ /* 0x000fc8000bf05270 */
[----:B------:R-:W-:Y:S02]  /*3b00*/  USEL UR5, URZ, 0x1, UP0 ;  /* 0x00000001ff057887 */ /* 0x000fe40008000000 */
[----:B------:R-:W-:-:S04]  /*3b10*/  USEL UR7, UR7, URZ, UP0 ;  /* 0x000000ff07077287 */ /* 0x000fc80008000000 */
[----:B------:R-:W-:Y:S01]  /*3b20*/  ULEA UR7, UR7, UR6, 0x3 ;  /* 0x0000000607077291 */ /* 0x000fe2000f8e18ff */
[----:B--2---:R-:W-:-:S04]  /*3b30*/  LOP3.LUT R3, R11, UR5, RZ, 0x3c, !PT ;  /* 0x000000050b037c12 */ /* 0x004fc8000f8e3cff */
[----:B------:R-:W-:-:S04]  /*3b40*/  SHF.L.U32 R3, R3, 0x1f, RZ ;  /* 0x0000001f03037819 */ /* 0x000fc800000006ff */
[----:B------:R-:W2:Y:S02]  /*3b50*/  SYNCS.PHASECHK.TRANS64.TRYWAIT P0, [UR7], R3 ;  /* 0x00000003ff0075a7 */ /* 0x000ea40008001107 */
[----:B--2---:R-:W-:Y:S05]  /*3b60*/  @!P0 BRA `(.L_x_72) ;  /* 0x0000008000cc8947 */ /* 0x004fea0003800000 */
.L_x_179:
[----:B------:R-:W-:Y:S01]  /*3b70*/  NOP ;  /* 0x0000000000007918 */ /* 0x000fe20000000000 */
[----:B--2---:R-:W2:Y:S01]  /*3b80*/  LDS R0, [UR4+0x14] ;  /* 0x00001404ff007984 */ /* 0x004ea20008000800 */
[----:B------:R-:W-:Y:S01]  /*3b90*/  ULOP3.LUT UR6, UR19, 0xffff, URZ, 0xc0, !UPT ;  /* 0x0000ffff13067892 */ /* 0x000fe2000f8ec0ff */
[----:B------:R-:W-:Y:S01]  /*3ba0*/  UMOV UR8, 0xffff ;  /* 0x0000ffff00087882 */ /* 0x000fe20000000000 */
[----:B------:R-:W-:Y:S02]  /*3bb0*/  UMOV UR5, 0x1 ;  /* 0x0000000100057882 */ /* 0x000fe40000000000 */
[----:B------:R-:W-:-:S04]  /*3bc0*/  USHF.R.U32.HI UR6, URZ, 0x5, UR6 ;  /* 0x00000005ff067899 */ /* 0x000fc80008011606 */
[----:B------:R-:W-:Y:S02]  /*3bd0*/  USHF.L.U32 UR8, UR8, UR6, URZ ;  /* 0x0000000608087299 */ /* 0x000fe400080006ff */
[----:B------:R-:W-:-:S04]  /*3be0*/  USHF.L.U32 UR5, UR5, UR6, URZ ;  /* 0x0000000605057299 */ /* 0x000fc800080006ff */
[----:B--2---:R-:W-:-:S04]  /*3bf0*/  LOP3.LUT R0, R0, UR8, RZ, 0xc0, !PT ;  /* 0x0000000800007c12 */ /* 0x004fc8000f8ec0ff */
[----:B------:R-:W-:-:S13]  /*3c00*/  ISETP.NE.AND P0, PT, R0, UR8, PT ;  /* 0x0000000800007c0c */ /* 0x000fda000bf05270 */
[----:B------:R-:W-:Y:S05]  /*3c10*/  @P0 BRA `(.L_x_73) ;  /* 0x0000000000580947 */ /* 0x000fea0003800000 */
[----:B------:R-:W2:Y:S02]  /*3c20*/  LDS R0, [UR4+0x18] ;  /* 0x00001804ff007984 */ /* 0x000ea40008000800 */
[----:B--2---:R-:W-:-:S04]  /*3c30*/  LOP3.LUT R0, R0, UR5, RZ, 0xc0, !PT ;  /* 0x0000000500007c12 */ /* 0x004fc8000f8ec0ff */
[----:B------:R-:W-:-:S13]  /*3c40*/  ISETP.NE.AND P0, PT, R0, UR5, PT ;  /* 0x0000000500007c0c */ /* 0x000fda000bf05270 */
[----:B------:R-:W-:Y:S05]  /*3c50*/  @P0 BRA `(.L_x_74) ;  /* 0x00000000003c0947 */ /* 0x000fea0003800000 */
[----:B------:R-:W2:Y:S01]  /*3c60*/  S2R R2, SR_LANEID ;  /* 0x0000000000027919 */ /* 0x000ea20000000000 */
[----:B------:R-:W-:Y:S01]  /*3c70*/  ULOP3.LUT UR8, URZ, UR8, URZ, 0x33, !UPT ;  /* 0x00000008ff087292 */ /* 0x000fe2000f8e33ff */
[----:B------:R-:W-:Y:S01]  /*3c80*/  LOP3.LUT R4, RZ, UR5, RZ, 0x33, !PT ;  /* 0x00000005ff047c12 */ /* 0x000fe2000f8e33ff */
[----:B------:R-:W-:Y:S02]  /*3c90*/  VOTEU.ANY UR7, UPT, PT ;  /* 0x0000000000077886 */ /* 0x000fe400038e0100 */
[----:B------:R-:W-:Y:S01]  /*3ca0*/  UFLO.U32 UR7, UR7 ;  /* 0x00000007000772bd */ /* 0x000fe200080e0000 */
[----:B------:R-:W3:Y:S01]  /*3cb0*/  REDUX UR5, R4 ;  /* 0x00000000040573c4 */ /* 0x000ee20000000000 */
[----:B------:R-:W-:-:S06]  /*3cc0*/  IMAD.U32 R0, RZ, RZ, UR8 ;  /* 0x00000008ff007e24 */ /* 0x000fcc000f8e00ff */
[----:B------:R1:W-:Y:S01]  /*3cd0*/  UTCATOMSWS.AND URZ, UR8 ;  /* 0x0000000800ff79e3 */ /* 0x0003e20008000000 */
[----:B------:R-:W4:Y:S01]  /*3ce0*/  REDUX UR6, R0 ;  /* 0x00000000000673c4 */ /* 0x000f220000000000 */
[----:B--2---:R-:W-:Y:S01]  /*3cf0*/  ISETP.EQ.U32.AND P0, PT, R2, UR7, PT ;  /* 0x0000000702007c0c */ /* 0x004fe2000bf02070 */
[----:B---3--:R-:W-:Y:S01]  /*3d00*/  IMAD.U32 R2, RZ, RZ, UR5 ;  /* 0x00000005ff027e24 */ /* 0x008fe2000f8e00ff */
[----:B----4-:R-:W-:-:S11]  /*3d10*/  MOV R3, UR6 ;  /* 0x0000000600037c02 */ /* 0x010fd60008000f00 */
[----:B------:R1:W-:Y:S04]  /*3d20*/  @P0 ATOMS.AND RZ, [UR4+0x14], R3 ;  /* 0x00001403ffff098c */ /* 0x0003e8000a800004 */
[----:B------:R1:W-:Y:S01]  /*3d30*/  @P0 ATOMS.AND RZ, [UR4+0x18], R2 ;  /* 0x00001802ffff098c */ /* 0x0003e2000a800004 */
[----:B------:R-:W-:Y:S05]  /*3d40*/  BRA `(.L_x_75) ;  /* 0x0000000000147947 */ /* 0x000fea0003800000 */
.L_x_74:
[----:B------:R-:W-:Y:S02]  /*3d50*/  MOV R2, 0x3d70 ;  /* 0x00003d7000027802 */ /* 0x000fe40000000f00 */
[----:B-1--45:R-:W-:Y:S05]  /*3d60*/  CALL.REL.NOINC `($__internal_0_$__cuda_sm10x_tcgen05_guardrail_trap_col_being_dealloced_not_returned_by_alloc) ;  /* 0x0000008400b07944 */ /* 0x032fea0003c00000 */
[----:B------:R-:W-:Y:S05]  /*3d70*/  BRA `(.L_x_75) ;  /* 0x0000000000087947 */ /* 0x000fea0003800000 */
.L_x_73:
[----:B------:R-:W-:Y:S02]  /*3d80*/  MOV R2, 0x3da0 ;  /* 0x00003da000027802 */ /* 0x000fe40000000f00 */
[----:B-1--45:R-:W-:Y:S05]  /*3d90*/  CALL.REL.NOINC `($__internal_2_$__cuda_sm10x_tcgen05_guardrail_trap_unallocated_columns_being_dealloced) ;  /* 0x0000008400bc7944 */ /* 0x032fea0003c00000 */
.L_x_75:
[----:B------:R-:W-:Y:S01]  /*3da0*/  NOP ;  /* 0x0000000000007918 */ /* 0x000fe20000000000 */
[----:B-1----:R-:W-:Y:S05]  /*3db0*/  EXIT ;  /* 0x000000000000794d */ /* 0x002fea0003800000 */
.L_x_59:
[----:B------:R-:W-:-:S09]  /*3dc0*/  UISETP.NE.OR UP2, UPT, UR8, 0x3, !UP2 ;  /* 0x000000030800788c */ /* 0x000fd2000d745670 */
[----:B------:R-:W-:Y:S05]  /*3dd0*/  BRA.U UP2, `(.L_x_76) ;  /* 0x0000001102147547 */ /* 0x000fea000b800000 */
[----:B------:R-:W1:Y:S01]  /*3de0*/  LDC R0, c[0x0][0xb30] ;  /* 0x0002cc00ff007b82 */ /* 0x000e620000000800 */
[----:B------:R-:W2:Y:S01]  /*3df0*/  LDCU.64 UR8, c[0x0][0x888] ;  /* 0x00011100ff0877ac */ /* 0x000ea20008000a00 */
[----:B------:R-:W-:Y:S02]  /*3e00*/  HFMA2 R29, -RZ, RZ, 0, 0 ;  /* 0x00000000ff1d7431 */ /* 0x000fe400000001ff */
[----:B------:R-:W-:Y:S01]  /*3e10*/  IMAD.MOV.U32 R31, RZ, RZ, 0x1 ;  /* 0x00000001ff1f7424 */ /* 0x000fe200078e00ff */
[----:B------:R-:W-:Y:S01]  /*3e20*/  MOV R23, 0x2000 ;  /* 0x0000200000177802 */ /* 0x000fe20000000f00 */
[----:B------:R-:W4:Y:S01]  /*3e30*/  LDCU.64 UR4, c[0x0][0x890] ;  /* 0x00011200ff0477ac */ /* 0x000f220008000a00 */
[----:B------:R-:W-:Y:S01]  /*3e40*/  IMAD.MOV.U32 R30, RZ, RZ, RZ ;  /* 0x000000ffff1e7224 */ /* 0x000fe200078e00ff */
[----:B------:R-:W3:Y:S01]  /*3e50*/  LDC R19, c[0x0][0x370] ;  /* 0x0000dc00ff137b82 */ /* 0x000ee20000000800 */
[----:B------:R-:W-:Y:S01]  /*3e60*/  UMOV UR7, 0x400 ;  /* 0x0000040000077882 */ /* 0x000fe20000000000 */
[----:B------:R-:W-:-:S02]  /*3e70*/  UPLOP3.LUT UP1, UPT, UPT, UPT, UPT, 0x40, 0x4 ;  /* 0x000000000004789c */ /* 0x000fc40003f2e870 */
[----:B------:R-:W-:-:S04]  /*3e80*/  ULEA UR7, UR37, UR7, 0x18 ;  /* 0x0000000725077291 */ /* 0x000fc8000f8ec0ff */
[----:B------:R-:W3:Y:S01]  /*3e90*/  LDC R2, c[0x0][0xb0c] ;  /* 0x0002c300ff027b82 */ /* 0x000ee20000000800 */
[----:B------:R-:W-:Y:S02]  /*3ea0*/  UIADD3 UR13, UPT, UPT, UR7, 0xf8, URZ ;  /* 0x000000f8070d7890 */ /* 0x000fe4000fffe0ff */
[----:B--2---:R-:W-:Y:S02]  /*3eb0*/  UISETP.NE.U32.AND UP2, UPT, UR8, URZ, UPT ;  /* 0x000000ff0800728c */ /* 0x004fe4000bf45070 */
[----:B------:R-:W-:Y:S02]  /*3ec0*/  UIADD3 UR33, UPT, UPT, UR7, 0xe0, URZ ;  /* 0x000000e007217890 */ /* 0x000fe4000fffe0ff */
[----:B----4-:R-:W-:Y:S01]  /*3ed0*/  UISETP.NE.U32.AND UP3, UPT, UR4, URZ, UPT ;  /* 0x000000ff0400728c */ /* 0x010fe2000bf65070 */
[----:B------:R-:W2:Y:S01]  /*3ee0*/  LDC R18, c[0x0][0xb20] ;  /* 0x0002c800ff127b82 */ /* 0x000ea20000000800 */
[----:B-1----:R-:W-:Y:S01]  /*3ef0*/  ISETP.NE.AND P1, PT, R0, 0x1, PT ;  /* 0x000000010000780c */ /* 0x002fe20003f25270 */
[----:B------:R-:W-:-:S02]  /*3f00*/  UISETP.NE.AND.EX UP2, UPT, UR9, URZ, UPT, UP2 ;  /* 0x000000ff0900728c */ /* 0x000fc4000bf45320 */
[----:B------:R-:W-:Y:S02]  /*3f10*/  UIADD3 UR25, UPT, UPT, UR7, 0xe8, URZ ;  /* 0x000000e807197890 */ /* 0x000fe4000fffe0ff */
[----:B------:R-:W-:Y:S02]  /*3f20*/  UIADD3 UR17, UPT, UPT, UR7, 0xf0, URZ ;  /* 0x000000f007117890 */ /* 0x000fe4000fffe0ff */
[----:B------:R-:W1:Y:S01]  /*3f30*/  LDC.64 R32, c[0x0][0x348] ;  /* 0x0000d200ff207b82 */ /* 0x000e620000000a00 */
[----:B------:R-:W-:Y:S02]  /*3f40*/  UPRMT UR13, UR37, 0x654, UR13 ;  /* 0x00000654250d7896 */ /* 0x000fe4000800000d */
[----:B------:R-:W-:-:S05]  /*3f50*/  UISETP.NE.AND.EX UP3, UPT, UR5, URZ, UPT, UP3 ;  /* 0x000000ff0500728c */ /* 0x000fca000bf65330 */
[----:B------:R-:W4:Y:S08]  /*3f60*/  LDC.64 R16, c[0x0][0xb10] ;  /* 0x0002c400ff107b82 */ /* 0x000f300000000a00 */
[----:B------:R-:W1:Y:S08]  /*3f70*/  LDC.64 R6, c[0x0][0xb18] ;  /* 0x0002c600ff067b82 */ /* 0x000e700000000a00 */
[----:B------:R-:W1:Y:S08]  /*3f80*/  LDC.64 R4, c[0x0][0xb28] ;  /* 0x0002ca00ff047b82 */ /* 0x000e700000000a00 */
[----:B--23--:R-:W1:Y:S02]  /*3f90*/  LDC R22, c[0x0][0x374] ;  /* 0x0000dd00ff167b82 */ /* 0x00ce640000000800 */
.L_x_87:
[C---:B------:R-:W-:Y:S02]  /*3fa0*/  LEA R0, R30.reuse, UR7, 0x3 ;  /* 0x000000071e007c11 */ /* 0x040fe4000f8e18ff */
[----:B------:R-:W-:Y:S02]  /*3fb0*/  SHF.L.U32 R3, R29, 0x1f, RZ ;  /* 0x0000001f1d037819 */ /* 0x000fe400000006ff */
[----:B------:R-:W-:Y:S02]  /*3fc0*/  LEA R24, R30, UR7, 0x4 ;  /* 0x000000071e187c11 */ /* 0x000fe4000f8e20ff */
[----:B--2---:R-:W2:Y:S02]  /*3fd0*/  SYNCS.PHASECHK.TRANS64.TRYWAIT P0, [R0+URZ+0x130], R3 ;  /* 0x00013003000075a7 */ /* 0x004ea400080011ff */
[----:B--2---:R-:W-:Y:S05]  /*3fe0*/  @!P0 BRA `(.L_x_77) ;  /* 0x0000007c00c48947 */ /* 0x004fea0003800000 */
.L_x_180:
[----:B------:R-:W-:Y:S01]  /*3ff0*/  ISETP.GE.AND P0, PT, R72, 0x1, PT ;  /* 0x000000014800780c */ /* 0x000fe20003f06270 */
[----:B------:R-:W3:Y:S01]  /*4000*/  LDS.128 R24, [R24+0x1a0] ;  /* 0x0001a00018187984 */ /* 0x000ee20000000c00 */
[----:B--2---:R-:W-:Y:S01]  /*4010*/  VIADD R0, R0, 0x140 ;  /* 0x0000014000007836 */ /* 0x004fe20000000000 */
[----:B------:R-:W-:Y:S01]  /*4020*/  @!PT LDS RZ, [RZ] ;  /* 0x00000000fffff984 */ /* 0x000fe20000000800 */
[----:B------:R-:W-:Y:S01]  /*4030*/  @!PT LDS RZ, [RZ] ;  /* 0x00000000fffff984 */ /* 0x000fe20000000800 */
[----:B------:R-:W-:Y:S01]  /*4040*/  @!PT LDS RZ, [RZ] ;  /* 0x00000000fffff984 */ /* 0x000fe20000000800 */
[----:B------:R-:W-:Y:S01]  /*4050*/  @!PT LDS RZ, [RZ] ;  /* 0x00000000fffff984 */ /* 0x000fe20000000800 */
[----:B------:R2:W-:Y:S06]  /*4060*/  MEMBAR.ALL.CTA ;  /* 0x0000000000007992 */ /* 0x0005ec0000008000 */
[----:B--2---:R-:W2:Y:S01]  /*4070*/  FENCE.VIEW.ASYNC.S ;  /* 0x00000000000073c6 */ /* 0x004ea20000000000 */
[----:B------:R-:W-:Y:S04]  /*4080*/  PRMT R0, RZ, 0x654, R0 ;  /* 0x00000654ff007816 */ /* 0x000fe80000000000 */
[----:B--2---:R2:W-:Y:S01]  /*4090*/  SYNCS.ARRIVE.TRANS64.RED.A1T0 RZ, [R0+URZ], RZ ;  /* 0x000000ff00ff79a7 */ /* 0x0045e200081004ff */
[----:B---3--:R-:W-:Y:S11]  /*40a0*/  LOP3.LUT P3, RZ, R26, 0x1, RZ, 0xc0, !PT ;  /* 0x000000011aff7812 */ /* 0x008ff6000786c0ff */
[----:B------:R-:W-:Y:S02]  /*40b0*/  @!UPT UIADD3 URZ, UPT, UPT, URZ, URZ, URZ ;  /* 0x000000fffffff290 */ /* 0x000fe4000fffe0ff */
[----:B------:R-:W-:Y:S02]  /*40c0*/  @P3 MOV R13, R24 ;  /* 0x00000018000d3202 */ /* 0x000fe40000000f00 */
[----:B------:R-:W-:Y:S01]  /*40d0*/  @P3 LOP3.LUT R8, R25, 0xffff, RZ, 0xc0, !PT ;  /* 0x0000ffff19083812 */ /* 0x000fe200078ec0ff */
[----:B--2---:R-:W-:Y:S06]  /*40e0*/  @!P0 BRA `(.L_x_78) ;  /* 0x0000000000a48947 */ /* 0x004fec0003800000 */
[----:B-1----:R-:W-:Y:S01]  /*40f0*/  IMAD.HI.U32 R35, R22, R7, RZ ;  /* 0x0000000716237227 */ /* 0x002fe200078e00ff */
[----:B------:R-:W-:Y:S02]  /*4100*/  ISETP.NE.AND P0, PT, R6, 0x1, PT ;  /* 0x000000010600780c */ /* 0x000fe40003f05270 */
[----:B------:R-:W-:Y:S01]  /*4110*/  ISETP.NE.AND P2, PT, R72, 0x1, PT ;  /* 0x000000014800780c */ /* 0x000fe20003f45270 */
[----:B----4-:R-:W-:Y:S01]  /*4120*/  IMAD.HI.U32 R34, R19, R16, RZ ;  /* 0x0000001013227227 */ /* 0x010fe200078e00ff */
[----:B------:R-:W-:Y:S02]  /*4130*/  SHF.R.U32.HI R35, RZ, R18, R35 ;  /* 0x00000012ff237219 */ /* 0x000fe40000011623 */
[----:B------:R-:W-:Y:S01]  /*4140*/  ISETP.NE.AND P4, PT, R2, 0x1, PT ;  /* 0x000000010200780c */ /* 0x000fe20003f85270 */
[----:B------:R-:W-:Y:S01]  /*4150*/  IMAD.HI.U32 R36, R13, R16, RZ ;  /* 0x000000100d247227 */ /* 0x000fe200078e00ff */
[----:B------:R-:W-:Y:S02]  /*4160*/  SHF.R.U32.HI R34, RZ, R17, R34 ;  /* 0x00000011ff227219 */ /* 0x000fe40000011622 */
[----:B------:R-:W-:Y:S01]  /*4170*/  SEL R3, R22, R35, !P0 ;  /* 0x0000002316037207 */ /* 0x000fe20004000000 */
[C---:B------:R-:W-:Y:S01]  /*4180*/  IMAD.HI.U32 R35, R8.reuse, R7, RZ ;  /* 0x0000000708237227 */ /* 0x040fe200078e00ff */
[----:B------:R-:W-:Y:S02]  /*4190*/  SEL R11, R19, R34, !P4 ;  /* 0x00000022130b7207 */ /* 0x000fe40006000000 */
[----:B------:R-:W-:Y:S01]  /*41a0*/  SHF.R.U32.HI R36, RZ, R17, R36 ;  /* 0x00000011ff247219 */ /* 0x000fe20000011624 */
[----:B------:R-:W-:Y:S01]  /*41b0*/  IMAD.HI.U32 R38, R3, R4, RZ ;  /* 0x0000000403267227 */ /* 0x000fe200078e00ff */
[----:B------:R-:W-:Y:S03]  /*41c0*/  SHF.R.U32.HI R35, RZ, R18, R35 ;  /* 0x00000012ff237219 */ /* 0x000fe60000011623 */
[----:B------:R-:W-:Y:S01]  /*41d0*/  IMAD.HI.U32 R34, R11, R4, RZ ;  /* 0x000000040b227227 */ /* 0x000fe200078e00ff */
[----:B------:R-:W-:Y:S02]  /*41e0*/  @P2 SHF.R.U32.HI R3, RZ, R5, R38 ;  /* 0x00000005ff032219 */ /* 0x000fe40000011626 */
[----:B------:R-:W-:Y:S02]  /*41f0*/  SEL R9, R8, R35, !P0 ;  /* 0x0000002308097207 */ /* 0x000fe40004000000 */
[----:B------:R-:W-:Y:S01]  /*4200*/  @P2 SHF.R.U32.HI R11, RZ, R5, R34 ;  /* 0x00000005ff0b2219 */ /* 0x000fe20000011622 */
[C---:B------:R-:W-:Y:S01]  /*4210*/  IMAD R10, R72.reuse, R3, RZ ;  /* 0x00000003480a7224 */ /* 0x040fe200078e02ff */
[----:B------:R-:W-:Y:S01]  /*4220*/  SEL R3, R13, R36, !P4 ;  /* 0x000000240d037207 */ /* 0x000fe20006000000 */
[C---:B------:R-:W-:Y:S03]  /*4230*/  IMAD.HI.U32 R14, R9.reuse, R4, RZ ;  /* 0x00000004090e7227 */ /* 0x040fe600078e00ff */
[----:B------:R-:W-:Y:S01]  /*4240*/  ISETP.GE.AND P0, PT, R9, R10, PT ;  /* 0x0000000a0900720c */ /* 0x000fe20003f06270 */
[C---:B------:R-:W-:Y:S01]  /*4250*/  IMAD R12, R72.reuse, R11, RZ ;  /* 0x0000000b480c7224 */ /* 0x040fe200078e02ff */
[-C--:B------:R-:W-:Y:S04]  /*4260*/  SHF.R.U32.HI R14, RZ, R5.reuse, R14 ;  /* 0x00000005ff0e7219 */ /* 0x080fe8000001160e */
[----:B------:R-:W-:Y:S02]  /*4270*/  ISETP.GE.OR P0, PT, R3, R12, P0 ;  /* 0x0000000c0300720c */ /* 0x000fe40000706670 */
[----:B------:R-:W-:Y:S05]  /*4280*/  SEL R15, R9, R14, !P2 ;  /* 0x0000000e090f7207 */ /* 0x000fea0005000000 */
[----:B------:R-:W-:Y:S04]  /*4290*/  IMAD.MOV R14, RZ, RZ, -R15 ;  /* 0x000000ffff0e7224 */ /* 0x000fe800078e0a0f */
[----:B------:R-:W-:Y:S02]  /*42a0*/  IMAD R14, R72, R14, R9 ;  /* 0x0000000e480e7224 */ /* 0x000fe400078e0209 */
[C---:B------:R-:W-:Y:S05]  /*42b0*/  @!P0 IMAD.HI.U32 R10, R3.reuse, R4, RZ ;  /* 0x00000004030a8227 */ /* 0x040fea00078e00ff */
[----:B------:R-:W-:Y:S04]  /*42c0*/  @!P0 SHF.R.U32.HI R10, RZ, R5, R10 ;  /* 0x00000005ff0a8219 */ /* 0x000fe8000001160a */
[----:B------:R-:W-:Y:S01]  /*42d0*/  @!P0 SEL R0, R3, R10, !P2 ;  /* 0x0000000a03008207 */ /* 0x000fe20005000000 */
[----:B------:R-:W-:Y:S03]  /*42e0*/  IMAD.MOV R10, RZ, RZ, -R3 ;  /* 0x000000ffff0a7224 */ /* 0x000fe600078e0a03 */
[----:B------:R-:W-:Y:S01]  /*42f0*/  @!P0 IADD3 R15, PT, PT, R15, -R0, RZ ;  /* 0x800000000f0f8210 */ /* 0x000fe20007ffe0ff */
[----:B------:R-:W-:Y:S01]  /*4300*/  @!P0 IMAD R0, R11, R14, R0 ;  /* 0x0000000e0b008224 */ /* 0x000fe200078e0200 */
[----:B------:R-:W-:Y:S01]  /*4310*/  IADD3 R11, PT, PT, -R9, RZ, RZ ;  /* 0x000000ff090b7210 */ /* 0x000fe20007ffe1ff */
[----:B------:R-:W-:Y:S02]  /*4320*/  IMAD R13, R2, R10, R13 ;  /* 0x0000000a020d7224 */ /* 0x000fe400078e020d */
[----:B------:R-:W-:Y:S02]  /*4330*/  @!P0 IMAD R9, R15, R72, R3 ;  /* 0x000000480f098224 */ /* 0x000fe400078e0203 */
[----:B------:R-:W-:Y:S02]  /*4340*/  @!P0 IMAD.MOV.U32 R3, RZ, RZ, R0 ;  /* 0x000000ffff038224 */ /* 0x000fe400078e0000 */
[----:B------:R-:W-:Y:S02]  /*4350*/  IMAD R8, R6, R11, R8 ;  /* 0x0000000b06087224 */ /* 0x000fe400078e0208 */
[----:B------:R-:W-:Y:S02]  /*4360*/  IMAD R13, R3, R2, R13 ;  /* 0x00000002030d7224 */ /* 0x000fe400078e020d */
[----:B------:R-:W-:Y:S02]  /*4370*/  IMAD R8, R9, R6, R8 ;  /* 0x0000000609087224 */ /* 0x000fe400078e0208 */
.L_x_78:
[----:B------:R-:W-:Y:S05]  /*4380*/  BRA.U UP1, `(.L_x_79) ;  /* 0x0000000101107547 */ /* 0x000fea000b800000 */
[----:B------:R-:W-:Y:S04]  /*4390*/  MOV R0, UR6 ;  /* 0x0000000600007c02 */ /* 0x000fe80008000f00 */
[----:B------:R-:W-:Y:S04]  /*43a0*/  SHF.L.U32 R3, R0, 0x1f, RZ ;  /* 0x0000001f00037819 */ /* 0x000fe800000006ff */
[----:B------:R-:W2:Y:S02]  /*43b0*/  SYNCS.PHASECHK.TRANS64.TRYWAIT P0, [UR7+0x128], R3 ;  /* 0x00012803ff0075a7 */ /* 0x000ea40008001107 */
[----:B--2---:R-:W-:Y:S05]  /*43c0*/  @!P0 BRA `(.L_x_80) ;  /* 0x0000007800e08947 */ /* 0x004fea0003800000 */
.L_x_79:
[----:B------:R-:W-:Y:S02]  /*43d0*/  R2UR UR35, R21 ;  /* 0x00000000152372ca */ /* 0x000fe400000e0000 */
[----:B------:R-:W-:Y:S02]  /*43e0*/  R2UR UR34, R20 ;  /* 0x00000000142272ca */ /* 0x000fe400000e0000 */
[----:B------:R-:W-:Y:S02]  /*43f0*/  ISETP.NE.U32.AND P2, PT, RZ, UR4, PT ;  /* 0x00000004ff007c0c */ /* 0x000fe4000bf45070 */
[----:B------:R-:W-:Y:S02]  /*4400*/  SHF.L.U32 R12, R31, 0x1f, RZ ;  /* 0x0000001f1f0c7819 */ /* 0x000fe400000006ff */
[----:B------:R-:W-:Y:S05]  /*4410*/  ISETP.NE.AND.EX P2, PT, RZ, UR5, PT, P2 ;  /* 0x00000005ff007c0c */ /* 0x000fea000bf45320 */
[----:B------:R-:W-:Y:S02]  /*4420*/  USHF.L.U32 UR35, UR35, 0x7, URZ ;  /* 0x0000000723237899 */ /* 0x000fe400080006ff */
[----:B------:R-:W-:Y:S01]  /*4430*/  USHF.L.U32 UR34, UR34, 0x8, URZ ;  /* 0x0000000822227899 */ /* 0x000fe200080006ff */
[----:B------:R-:W-:Y:S11]  /*4440*/  BRA.U !UP3, `(.L_x_81) ;  /* 0x000000010b347547 */ /* 0x000ff6000b800000 */
[----:B------:R-:W-:Y:S01]  /*4450*/  UPLOP3.LUT UP0, UPT, UPT, UPT, UP2, 0x80, 0x8 ;  /* 0x000000000008789c */ /* 0x000fe20003f0f020 */
[----:B--2---:R-:W-:Y:S02]  /*4460*/  HFMA2 R0, -RZ, RZ, 0, 5.9604644775390625e-08 ;  /* 0x00000001ff007431 */ /* 0x004fe400000001ff */
[----:B------:R-:W-:Y:S03]  /*4470*/  IMAD.MOV.U32 R171, RZ, RZ, 0x1 ;  /* 0x00000001ffab7424 */ /* 0x000fe600078e00ff */
[----:B------:R-:W-:Y:S05]  /*4480*/  PLOP3.LUT P0, PT, PT, PT, UP0, 0x80, 0x8 ;  /* 0x000000000008781c */ /* 0x000fea0003f0f008 */
[----:B------:R-:W2:Y:S01]  /*4490*/  @UP0 LDCU.64 UR10, c[0x0][0x888] ;  /* 0x00011100ff0a07ac */ /* 0x000ea20008000a00 */
[----:B------:R-:W-:Y:S07]  /*44a0*/  @UP0 UIMAD UR8, UR36, UR4, URZ ;  /* 0x00000004240802a4 */ /* 0x000fee000f8e02ff */
[----:B------:R-:W-:Y:S01]  /*44b0*/  @!P0 PRMT R171, R0, 0x7610, R171 ;  /* 0x0000761000ab8816 */ /* 0x000fe200000000ab */
[----:B--2---:R-:W-:Y:S03]  /*44c0*/  @UP0 UIMAD.WIDE UR10, UR8, 0x4, UR10 ;  /* 0x00000004080a08a5 */ /* 0x004fe6000f8e020a */
[----:B------:R-:W2:Y:S03]  /*44d0*/  @!UP0 LDCU UR8, c[0x0][0x880] ;  /* 0x00011000ff0887ac */ /* 0x000ea60008000800 */
[----:B------:R-:W-:Y:S01]  /*44e0*/  IMAD.U32 R10, RZ, RZ, UR10 ;  /* 0x0000000aff0a7e24 */ /* 0x000fe2000f8e00ff */
[----:B------:R-:W-:Y:S05]  /*44f0*/  MOV R11, UR11 ;  /* 0x0000000b000b7c02 */ /* 0x000fea0008000f00 */
[----:B-----5:R3:W5:Y:S02]  /*4500*/  @P0 LDG.E R81, desc[UR46][R10.64] ;  /* 0x0000002e0a510981 */ /* 0x020764000c1e1900 */
[----:B--23--:R-:W-:Y:S07]  /*4510*/  @!P0 IMAD.U32 R81, RZ, RZ, UR8 ;  /* 0x00000008ff518e24 */ /* 0x00cfee000f8e00ff */
.L_x_81:
[----:B-----5:R-:W-:Y:S01]  /*4520*/  @!P2 FSETP.EQ.AND P0, PT, R81, RZ, PT ;  /* 0x000000ff5100a20b */ /* 0x020fe20003f02000 */
[----:B------:R-:W-:Y:S01]  /*4530*/  @!UPT UIADD3 URZ, UPT, UPT, URZ, URZ, URZ ;  /* 0x000000fffffff290 */ /* 0x000fe2000fffe0ff */
[----:B------:R-:W-:Y:S11]  /*4540*/  @!P2 BRA `(.L_x_82) ;  /* 0x000000000014a947 */ /* 0x000ff60003800000 */
[----:B------:R-:W-:Y:S02]  /*4550*/  LOP3.LUT P2, RZ, R171, 0xff, RZ, 0xc0, !PT ;  /* 0x000000ffabff7812 */ /* 0x000fe4000784c0ff */
[----:B------:R-:W-:Y:S04]  /*4560*/  PLOP3.LUT P0, PT, PT, PT, UP0, 0x80, 0x8 ;  /* 0x000000000008781c */ /* 0x000fe80003f0f008 */
[----:B------:R-:W-:Y:S07]  /*4570*/  PLOP3.LUT P0, PT, P0, PT, PT, 0x8, 0x80 ;  /* 0x000000000080781c */ /* 0x000fee000070e170 */
[----:B------:R-:W-:Y:S11]  /*4580*/  @P2 FSETP.EQ.AND P0, PT, R81, RZ, PT ;  /* 0x000000ff5100220b */ /* 0x000ff60003f02000 */
[----:B------:R-:W-:Y:S02]  /*4590*/  @!UPT UIADD3 URZ, UPT, UPT, URZ, URZ, URZ ;  /* 0x000000fffffff290 */ /* 0x000fe4000fffe0ff */
.L_x_82:
[----:B------:R-:W3:Y:S01]  /*45a0*/  SYNCS.PHASECHK.TRANS64.TRYWAIT P2, [UR7+0x100], R12 ;  /* 0x0001000cff0075a7 */ /* 0x000ee20008041107 */
[----:B------:R-:W-:Y:S04]  /*45b0*/  ELECT P4, URZ, PT ;  /* 0x0000000000ff782f */ /* 0x000fe80003880000 */
[----:B------:R-:W-:Y:S11]  /*45c0*/  PLOP3.LUT P4, PT, P0, P4, PT, 0xf2, 0x2f ;  /* 0x00000000002f781c */ /* 0x000ff60000789e72 */
[----:B------:R-:W-:Y:S02]  /*45d0*/  @!UPT UIADD3 URZ, UPT, UPT, URZ, URZ, URZ ;  /* 0x000000fffffff290 */ /* 0x000fe4000fffe0ff */
[----:B-1----:R-:W-:Y:S05]  /*45e0*/  @!P4 IADD3 R9, P0, PT, R32, 0x580, RZ ;  /* 0x000005802009c810 */ /* 0x002fea0007f1e0ff */
[----:B--2---:R-:W-:Y:S01]  /*45f0*/  @!P4 IMAD.X R0, RZ, RZ, R33, P0 ;  /* 0x000000ffff00c224 */ /* 0x004fe200000e0621 */
[----:B---3--:R-:W-:Y:S07]  /*4600*/  @!P2 BRA `(.L_x_83) ;  /* 0x000000780068a947 */ /* 0x008fee0003800000 */
.L_x_183:
[----:B------:R-:W-:Y:S01]  /*4610*/  @!P4 R2UR UR8, R0 ;  /* 0x000000000008c2ca */ /* 0x000fe200000e0000 */
[----:B------:R-:W-:Y:S01]  /*4620*/  VOTEU.ALL UP1, P4 ;  /* 0x0000000000ff7886 */ /* 0x000fe20002020000 */
[----:B------:R-:W-:Y:S01]  /*4630*/  @!P4 R2UR UR9, R9 ;  /* 0x000000000909c2ca */ /* 0x000fe200000e0000 */
[----:B------:R-:W-:Y:S01]  /*4640*/  @!P4 IMAD.MOV.U32 R0, RZ, RZ, 0x2000 ;  /* 0x00002000ff00c424 */ /* 0x000fe200078e00ff */
[----:B------:R-:W-:Y:S01]  /*4650*/  UMOV UR10, 0x0 ;  /* 0x00000000000a7882 */ /* 0x000fe20000000000 */
[----:B------:R-:W-:Y:S01]  /*4660*/  UMOV UR11, 0x10000000 ;  /* 0x10000000000b7882 */ /* 0x000fe20000000000 */
[----:B------:R-:W-:Y:S01]  /*4670*/  @!UP1 UIADD3 UR32, UPT, UPT, UR7, 0x200, URZ ;  /* 0x0000020007209890 */ /* 0x000fe2000fffe0ff */
[----:B------:R-:W-:Y:S01]  /*4680*/  @!P4 IADD3 R9, P0, PT, R32, 0x580, RZ ;  /* 0x000005802009c810 */ /* 0x000fe20007f1e0ff */
[----:B------:R-:W-:Y:S05]  /*4690*/  VOTEU.ALL UP1, P4 ;  /* 0x0000000000ff7886 */ /* 0x000fea0002020000 */
[----:B------:R-:W-:Y:S01]  /*46a0*/  IMAD.U32 R11, RZ, RZ, UR8 ;  /* 0x00000008ff0b7e24 */ /* 0x000fe2000f8e00ff */
[----:B------:R-:W-:Y:S01]  /*46b0*/  UPRMT UR8, UR37, 0x654, UR33 ;  /* 0x0000065425087896 */ /* 0x000fe20008000021 */
[----:B------:R-:W-:Y:S03]  /*46c0*/  IMAD.U32 R10, RZ, RZ, UR9 ;  /* 0x00000009ff0a7e24 */ /* 0x000fe6000f8e00ff */
[----:B------:R-:W-:Y:S02]  /*46d0*/  @!P4 R2UR UR15, R11 ;  /* 0x000000000b0fc2ca */ /* 0x000fe400000e0000 */
[----:B------:R-:W-:Y:S11]  /*46e0*/  @!P4 R2UR UR14, R10 ;  /* 0x000000000a0ec2ca */ /* 0x000ff600000e0000 */
[----:B------:R-:W-:Y:S02]  /*46f0*/  @!UPT UIADD3 URZ, UPT, UPT, URZ, URZ, URZ ;  /* 0x000000fffffff290 */ /* 0x000fe4000fffe0ff */
[----:B------:R2:W-:Y:S01]  /*4700*/  @!UP1 UTMALDG.3D [UR32], [UR14], desc[UR10] ;  /* 0x00000a200e0095b4 */ /* 0x0005e20008011000 */
[----:B------:R3:W-:Y:S01]  /*4710*/  @!P4 SYNCS.ARRIVE.TRANS64.RED.A0TR RZ, [UR7+0xe0], R0 ;  /* 0x0000e000ffffc9a7 */ /* 0x0007e20008300407 */
[----:B------:R-:W-:Y:S01]  /*4720*/  SYNCS.ARRIVE.TRANS64.RED.A1T0 RZ, [UR8], RZ ;  /* 0x000000ffffff79a7 */ /* 0x000fe20008100408 */
[----:B---3--:R-:W-:Y:S01]  /*4730*/  @!P4 IMAD.X R0, RZ, RZ, R33, P0 ;  /* 0x000000ffff00c224 */ /* 0x008fe200000e0621 */
[----:B------:R-:W3:Y:S02]  /*4740*/  SYNCS.PHASECHK.TRANS64.TRYWAIT P2, [UR7+0x108], R12 ;  /* 0x0001080cff0075a7 */ /* 0x000ee40008041107 */
[----:B--23--:R-:W-:Y:S05]  /*4750*/  @!P2 BRA `(.L_x_84) ;  /* 0x00000078002ca947 */ /* 0x00cfea0003800000 */
.L_x_185:
        /* <DEDUP_REMOVED lines=8> */
[----:B------:R-:W-:Y:S01]  /*47e0*/  @!UP1 UIADD3 UR24, UPT, UPT, UR7, 0x2200, URZ ;  /* 0x0000220007189890 */ /* 0x000fe2000fffe0ff */
[----:B------:R-:W-:Y:S01]  /*47f0*/  VOTEU.ALL UP1, P4 ;  /* 0x0000000000ff7886 */ /* 0x000fe20002020000 */
[----:B------:R-:W-:Y:S01]  /*4800*/  UMOV UR27, UR35 ;  /* 0x00000023001b7c82 */ /* 0x000fe20008000000 */
[----:B------:R-:W-:Y:S02]  /*4810*/  UMOV UR28, UR36 ;  /* 0x00000024001c7c82 */ /* 0x000fe40008000000 */
[----:B------:R-:W-:Y:S01]  /*4820*/  IMAD.U32 R11, RZ, RZ, UR8 ;  /* 0x00000008ff0b7e24 */ /* 0x000fe2000f8e00ff */
[----:B------:R-:W-:Y:S01]  /*4830*/  UPRMT UR8, UR37, 0x654, UR25 ;  /* 0x0000065425087896 */ /* 0x000fe20008000019 */
[----:B------:R-:W-:Y:S02]  /*4840*/  IMAD.U32 R10, RZ, RZ, UR9 ;  /* 0x00000009ff0a7e24 */ /* 0x000fe4000f8e00ff */
[----:B------:R-:W-:Y:S01]  /*4850*/  @!P4 IMAD.X R20, RZ, RZ, R33, P0 ;  /* 0x000000ffff14c224 */ /* 0x000fe200000e0621 */
[----:B------:R-:W-:Y:S02]  /*4860*/  @!P4 R2UR UR15, R11 ;  /* 0x000000000b0fc2ca */ /* 0x000fe400000e0000 */
[----:B------:R-:W-:Y:S11]  /*4870*/  @!P4 R2UR UR14, R10 ;  /* 0x000000000a0ec2ca */ /* 0x000ff600000e0000 */
[----:B------:R-:W-:Y:S02]  /*4880*/  @!UPT UIADD3 URZ, UPT, UPT, URZ, URZ, URZ ;  /* 0x000000fffffff290 */ /* 0x000fe4000fffe0ff */
[----:B------:R2:W-:Y:S01]  /*4890*/  @!UP1 UTMALDG.3D [UR24], [UR14], desc[UR10] ;  /* 0x00000a180e0095b4 */ /* 0x0005e20008011000 */
[----:B------:R2:W-:Y:S01]  /*48a0*/  @!P4 SYNCS.ARRIVE.TRANS64.RED.A0TR RZ, [UR7+0xe8], R0 ;  /* 0x0000e800ffffc9a7 */ /* 0x0005e20008300407 */
[----:B------:R-:W-:Y:S01]  /*48b0*/  SYNCS.ARRIVE.TRANS64.RED.A1T0 RZ, [UR8], RZ ;  /* 0x000000ffffff79a7 */ /* 0x000fe20008100408 */
[----:B------:R-:W3:Y:S02]  /*48c0*/  SYNCS.PHASECHK.TRANS64.TRYWAIT P2, [UR7+0x110], R12 ;  /* 0x0001100cff0075a7 */ /* 0x000ee40008041107 */
[----:B--23--:R-:W-:Y:S05]  /*48d0*/  @!P2 BRA `(.L_x_85) ;  /* 0x0000007400e4a947 */ /* 0x00cfea0003800000 */
.L_x_187:
[----:B------:R-:W2:Y:S01]  /*48e0*/  LDC.64 R14, c[0x0][0xb10] ;  /* 0x0002c400ff0e7b82 */ /* 0x000ea20000000a00 */
[----:B------:R-:W-:Y:S01]  /*48f0*/  @!P4 R2UR UR8, R20 ;  /* 0x000000001408c2ca */ /* 0x000fe200000e0000 */
[----:B------:R-:W-:Y:S01]  /*4900*/  VOTEU.ALL UP1, P4 ;  /* 0x0000000000ff7886 */ /* 0x000fe20002020000 */
[----:B------:R-:W-:Y:S01]  /*4910*/  @!P4 R2UR UR9, R21 ;  /* 0x000000001509c2ca */ /* 0x000fe200000e0000 */
[----:B------:R-:W-:Y:S01]  /*4920*/  UMOV UR10, 0x0 ;  /* 0x00000000000a7882 */ /* 0x000fe20000000000 */
[----:B------:R-:W-:Y:S03]  /*4930*/  UMOV UR11, 0x10000000 ;  /* 0x10000000000b7882 */ /* 0x000fe60000000000 */
[----:B------:R-:W3:Y:S01]  /*4940*/  LDC.64 R10, c[0x0][0xb18] ;  /* 0x0002c600ff0a7b82 */ /* 0x000ee20000000a00 */
[----:B------:R-:W-:Y:S01]  /*4950*/  @!UP1 UIADD3 UR18, UPT, UPT, UR34, 0x80, URZ ;  /* 0x0000008022129890 */ /* 0x000fe2000fffe0ff */
[----:B------:R-:W-:Y:S01]  /*4960*/  @P3 SHF.R.U32.HI R28, RZ, 0x10, R25 ;  /* 0x00000010ff1c3819 */ /* 0x000fe20000011619 */
[----:B------:R-:W-:Y:S01]  /*4970*/  @!UP1 UIADD3 UR16, UPT, UPT, UR7, 0x4200, URZ ;  /* 0x0000420007109890 */ /* 0x000fe2000fffe0ff */
[----:B------:R-:W-:Y:S01]  /*4980*/  VIADD R30, R30, 0x1 ;  /* 0x000000011e1e7836 */ /* 0x000fe20000000000 */
[----:B------:R-:W-:Y:S03]  /*4990*/  VOTEU.ALL UP1, P4 ;  /* 0x0000000000ff7886 */ /* 0x000fe60002020000 */
[----:B------:R-:W5:Y:S01]  /*49a0*/  @!P1 LDC R0, c[0x0][0xb20] ;  /* 0x0002c800ff009b82 */ /* 0x000f620000000800 */
[----:B------:R-:W-:Y:S01]  /*49b0*/  UMOV UR19, UR35 ;  /* 0x0000002300137c82 */ /* 0x000fe20008000000 */
[----:B------:R-:W-:Y:S01]  /*49c0*/  IMAD.U32 R21, RZ, RZ, UR8 ;  /* 0x00000008ff157e24 */ /* 0x000fe2000f8e00ff */
[----:B------:R-:W-:Y:S05]  /*49d0*/  UMOV UR20, UR36 ;  /* 0x0000002400147c82 */ /* 0x000fea0008000000 */
[----:B-1----:R-:W1:Y:S01]  /*49e0*/  @!P1 LDC R3, c[0x0][0xb0c] ;  /* 0x0002c300ff039b82 */ /* 0x002e620000000800 */
[----:B------:R-:W-:Y:S01]  /*49f0*/  IMAD.U32 R20, RZ, RZ, UR9 ;  /* 0x00000009ff147e24 */ /* 0x000fe2000f8e00ff */
[----:B------:R-:W-:Y:S01]  /*4a00*/  UPRMT UR8, UR37, 0x654, UR17 ;  /* 0x0000065425087896 */ /* 0x000fe20008000011 */
[----:B------:R-:W-:Y:S03]  /*4a10*/  @!P4 R2UR UR15, R21 ;  /* 0x00000000150fc2ca */ /* 0x000fe600000e0000 */
[----:B------:R-:W-:Y:S01]  /*4a20*/  @!P4 R2UR UR14, R20 ;  /* 0x00000000140ec2ca */ /* 0x000fe200000e0000 */
[----:B------:R-:W-:Y:S11]  /*4a30*/  @!P4 IMAD.MOV.U32 R20, RZ, RZ, 0x2000 ;  /* 0x00002000ff14c424 */ /* 0x000ff600078e00ff */
[----:B------:R-:W-:Y:S01]  /*4a40*/  @!UPT UIADD3 URZ, UPT, UPT, URZ, URZ, URZ ;  /* 0x000000fffffff290 */ /* 0x000fe2000fffe0ff */
[----:B------:R1:W-:Y:S01]  /*4a50*/  @!UP1 UTMALDG.3D [UR16], [UR14], desc[UR10] ;  /* 0x00000a100e0095b4 */ /* 0x0003e20008011000 */
[----:B------:R1:W-:Y:S02]  /*4a60*/  @!P4 SYNCS.ARRIVE.TRANS64.RED.A0TR RZ, [UR7+0xf0], R20 ;  /* 0x0000f014ffffc9a7 */ /* 0x0003e40008300407 */
[----:B-1----:R-:W-:Y:S01]  /*4a70*/  @!P1 ISETP.NE.AND P2, PT, R3, 0x1, PT ;  /* 0x000000010300980c */ /* 0x002fe20003f45270 */
[C---:B--2---:R-:W-:Y:S01]  /*4a80*/  @!P1 IMAD.HI.U32 R14, R13.reuse, R14, RZ ;  /* 0x0000000e0d0e9227 */ /* 0x044fe200078e00ff */
[----:B---3--:R-:W-:Y:S03]  /*4a90*/  @!P1 ISETP.NE.AND P0, PT, R10, 0x1, PT ;  /* 0x000000010a00980c */ /* 0x008fe60003f05270 */
[C---:B------:R-:W-:Y:S01]  /*4aa0*/  @!P1 IMAD.HI.U32 R11, R8.reuse, R11, RZ ;  /* 0x0000000b080b9227 */ /* 0x040fe200078e00ff */
[----:B------:R-:W-:Y:S04]  /*4ab0*/  @!P1 SHF.R.U32.HI R14, RZ, R15, R14 ;  /* 0x0000000fff0e9219 */ /* 0x000fe8000001160e */
[----:B-----5:R-:W-:Y:S01]  /*4ac0*/  @!P1 SHF.R.U32.HI R9, RZ, R0, R11 ;  /* 0x00000000ff099219 */ /* 0x020fe2000001160b */
[----:B------:R-:W-:Y:S01]  /*4ad0*/  SYNCS.ARRIVE.TRANS64.RED.A1T0 RZ, [UR8], RZ ;  /* 0x000000ffffff79a7 */ /* 0x000fe20008100408 */
[----:B------:R-:W-:Y:S02]  /*4ae0*/  @!P1 SEL R14, R13, R14, !P2 ;  /* 0x0000000e0d0e9207 */ /* 0x000fe40005000000 */
[----:B------:R-:W-:Y:S01]  /*4af0*/  @!P1 SEL R9, R8, R9, !P0 ;  /* 0x0000000908099207 */ /* 0x000fe20004000000 */
[----:B------:R-:W1:Y:S04]  /*4b00*/  SYNCS.PHASECHK.TRANS64.TRYWAIT P5, [UR7+0x118], R12 ;  /* 0x0001180cff0075a7 */ /* 0x000e6800080a1107 */
[----:B------:R-:W-:Y:S02]  /*4b10*/  @!P1 IMAD.IADD R0, R9, 0x1, -R14 ;  /* 0x0000000109009824 */ /* 0x000fe400078e0a0e */
[----:B------:R-:W-:Y:S02]  /*4b20*/  @!P1 IMAD.IADD R9, R14, 0x1, -R9 ;  /* 0x000000010e099824 */ /* 0x000fe400078e0a09 */
[----:B------:R-:W-:Y:S02]  /*4b30*/  @!P1 IMAD R13, R0, R3, R13 ;  /* 0x00000003000d9224 */ /* 0x000fe400078e020d */
[----:B------:R-:W-:Y:S01]  /*4b40*/  @!P1 IMAD R8, R9, R10, R8 ;  /* 0x0000000a09089224 */ /* 0x000fe200078e0208 */
[----:B-1----:R-:W-:Y:S06]  /*4b50*/  @!P5 BRA `(.L_x_86) ;  /* 0x00000074005cd947 */ /* 0x002fec0003800000 */
.L_x_189:
[----:B-1----:R-:W-:Y:S01]  /*4b60*/  @!P4 IADD3 R3, P0, PT, R32, 0x580, RZ ;  /* 0x000005802003c810 */ /* 0x002fe20007f1e0ff */
[----:B------:R-:W-:Y:S01]  /*4b70*/  VOTEU.ALL UP1, P4 ;  /* 0x0000000000ff7886 */ /* 0x000fe20002020000 */
[----:B------:R-:W-:Y:S01]  /*4b80*/  UMOV UR18, 0x0 ;  /* 0x0000000000127882 */ /* 0x000fe20000000000 */
[----:B------:R-:W-:Y:S01]  /*4b90*/  UMOV UR19, 0x10000000 ;  /* 0x1000000000137882 */ /* 0x000fe20000000000 */
[----:B------:R-:W-:Y:S01]  /*4ba0*/  @!P4 R2UR UR9, R3 ;  /* 0x000000000309c2ca */ /* 0x000fe200000e0000 */
[----:B------:R-:W-:Y:S01]  /*4bb0*/  @!P4 IMAD.X R0, RZ, RZ, R33, P0 ;  /* 0x000000ffff00c224 */ /* 0x000fe200000e0621 */
[----:B------:R-:W-:Y:S01]  /*4bc0*/  @!UP1 UIADD3 UR10, UPT, UPT, UR34, 0xc0, URZ ;  /* 0x000000c0220a9890 */ /* 0x000fe2000fffe0ff */
[----:B------:R-:W-:Y:S01]  /*4bd0*/  ISETP.NE.AND P0, PT, R30, 0x2, PT ;  /* 0x000000021e00780c */ /* 0x000fe20003f05270 */
[----:B------:R-:W-:Y:S01]  /*4be0*/  UMOV UR11, UR35 ;  /* 0x00000023000b7c82 */ /* 0x000fe20008000000 */
[----:B------:R-:W-:Y:S01]  /*4bf0*/  UMOV UR12, UR36 ;  /* 0x00000024000c7c82 */ /* 0x000fe20008000000 */
[----:B------:R-:W-:Y:S01]  /*4c00*/  @!P4 R2UR UR8, R0 ;  /* 0x000000000008c2ca */ /* 0x000fe200000e0000 */
[----:B------:R-:W-:Y:S01]  /*4c10*/  IMAD.IADD R20, R8, 0x1, R147 ;  /* 0x0000000108147824 */ /* 0x000fe200078e0293 */
[----:B------:R-:W-:Y:S01]  /*4c20*/  @P3 R2UR UR36, R28 ;  /* 0x000000001c2432ca */ /* 0x000fe200000e0000 */
[----:B------:R-:W-:Y:S01]  /*4c30*/  IMAD.IADD R21, R13, 0x1, R170 ;  /* 0x000000010d157824 */ /* 0x000fe200078e02aa */
[----:B------:R-:W-:Y:S02]  /*4c40*/  SEL R0, RZ, 0x1, P0 ;  /* 0x00000001ff007807 */ /* 0x000fe40000000000 */
[----:B------:R-:W-:Y:S01]  /*4c50*/  LOP3.LUT R31, R31, 0x1, RZ, 0x3c, !PT ;  /* 0x000000011f1f7812 */ /* 0x000fe200078e3cff */
[----:B------:R-:W-:Y:S01]  /*4c60*/  IMAD.U32 R10, RZ, RZ, UR9 ;  /* 0x00000009ff0a7e24 */ /* 0x000fe2000f8e00ff */
[----:B------:R-:W-:Y:S01]  /*4c70*/  @!UP1 UIADD3 UR9, UPT, UPT, UR7, 0xf8, URZ ;  /* 0x000000f807099890 */ /* 0x000fe2000fffe0ff */
[----:B------:R-:W-:Y:S02]  /*4c80*/  LOP3.LUT R29, R29, R0, RZ, 0x3c, !PT ;  /* 0x000000001d1d7212 */ /* 0x000fe400078e3cff */
[----:B------:R-:W-:Y:S02]  /*4c90*/  SEL R30, R30, RZ, P0 ;  /* 0x000000ff1e1e7207 */ /* 0x000fe40000000000 */
[----:B------:R-:W-:Y:S01]  /*4ca0*/  IMAD.U32 R11, RZ, RZ, UR8 ;  /* 0x00000008ff0b7e24 */ /* 0x000fe2000f8e00ff */
[----:B------:R-:W-:Y:S01]  /*4cb0*/  @!P4 R2UR UR14, R10 ;  /* 0x000000000a0ec2ca */ /* 0x000fe200000e0000 */
[----:B------:R-:W-:Y:S01]  /*4cc0*/  @!UP1 UIADD3 UR8, UPT, UPT, UR7, 0x6200, URZ ;  /* 0x0000620007089890 */ /* 0x000fe2000fffe0ff */
[----:B------:R-:W-:Y:S02]  /*4cd0*/  VOTEU.ALL UP1, P4 ;  /* 0x0000000000ff7886 */ /* 0x000fe40002020000 */
[----:B------:R-:W-:Y:S11]  /*4ce0*/  @!P4 R2UR UR15, R11 ;  /* 0x000000000b0fc2ca */ /* 0x000ff600000e0000 */
[----:B------:R-:W-:Y:S02]  /*4cf0*/  @!UPT UIADD3 URZ, UPT, UPT, URZ, URZ, URZ ;  /* 0x000000fffffff290 */ /* 0x000fe4000fffe0ff */
[----:B------:R2:W-:Y:S01]  /*4d00*/  @!UP1 UTMALDG.3D [UR8], [UR14], desc[UR18] ;  /* 0x000012080e0095b4 */ /* 0x0005e20008011000 */
[----:B------:R2:W-:Y:S01]  /*4d10*/  @!P4 SYNCS.ARRIVE.TRANS64.RED.A0TR RZ, [UR7+0xf8], R23 ;  /* 0x0000f817ffffc9a7 */ /* 0x0005e20008300407 */
[----:B------:R-:W-:Y:S01]  /*4d20*/  UPLOP3.LUT UP1, UPT, UPT, UPT, UPT, 0x80, 0x8 ;  /* 0x000000000008789c */ /* 0x000fe20003f2f070 */
[----:B------:R-:W-:Y:S01]  /*4d30*/  SYNCS.ARRIVE.TRANS64.RED.A1T0 RZ, [UR13], RZ ;  /* 0x000000ffffff79a7 */ /* 0x000fe2000810040d */
[----:B------:R-:W-:Y:S09]  /*4d40*/  @P3 BRA `(.L_x_87) ;  /* 0xfffffff000943947 */ /* 0x000ff2000383ffff */
[----:B------:R-:W-:-:S04]  /*4d50*/  SHF.L.U32 R3, R31, 0x1f, RZ ;  /* 0x0000001f1f037819 */ /* 0x000fc800000006ff */
[----:B------:R-:W1:Y:S02]  /*4d60*/  SYNCS.PHASECHK.TRANS64.TRYWAIT P0, [UR7+0x100], R3 ;  /* 0x00010003ff0075a7 */ /* 0x000e640008001107 */
[----:B-1----:R-:W-:Y:S05]  /*4d70*/  @!P0 BRA `(.L_x_88) ;  /* 0x0000007000ec8947 */ /* 0x002fea0003800000 */
.L_x_191:
[----:B------:R-:W3:Y:S02]  /*4d80*/  SYNCS.PHASECHK.TRANS64.TRYWAIT P0, [UR7+0x108], R3 ;  /* 0x00010803ff0075a7 */ /* 0x000ee40008001107 */
[----:B---3--:R-:W-:Y:S05]  /*4d90*/  @!P0 BRA `(.L_x_89) ;  /* 0x0000007000fc8947 */ /* 0x008fea0003800000 */
.L_x_193:
[----:B------:R-:W3:Y:S02]  /*4da0*/  SYNCS.PHASECHK.TRANS64.TRYWAIT P0, [UR7+0x110], R3 ;  /* 0x00011003ff0075a7 */ /* 0x000ee40008001107 */
[----:B---3--:R-:W-:Y:S05]  /*4db0*/  @!P0 BRA `(.L_x_90) ;  /* 0x00000074000c8947 */ /* 0x008fea0003800000 */
.L_x_195:
[----:B-1----:R-:W-:-:S07]  /*4dc0*/  MOV R0, UR7 ;  /* 0x0000000700007c02 */ /* 0x002fce0008000f00 */
.L_x_91:
[----:B-1----:R-:W-:-:S04]  /*4dd0*/  SHF.L.U32 R3, R31, 0x1f, RZ ;  /* 0x0000001f1f037819 */ /* 0x002fc800000006ff */
[----:B------:R1:W3:Y:S03]  /*4de0*/  SYNCS.PHASECHK.TRANS64.TRYWAIT P0, [R0+URZ+0x118], R3 ;  /* 0x00011803000075a7 */ /* 0x0002e600080011ff */
[----:B---3--:R-:W-:Y:S05]  /*4df0*/  @!P0 NANOSLEEP.SYNCS 0x989680 ;  /* 0x009896800000895d */ /* 0x008fea0003900000 */
[----:B------:R-:W3:Y:S02]  /*4e00*/  @!P0 SYNCS.PHASECHK.TRANS64 P0, [R0+URZ+0x118], R3 ;  /* 0x00011803000085a7 */ /* 0x000ee400080010ff */
[----:B--23--:R-:W-:Y:S05]  /*4e10*/  @P0 EXIT ;  /* 0x000000000000094d */ /* 0x00cfea0003800000 */
[----:B------:R-:W-:Y:S05]  /*4e20*/  BRA `(.L_x_91) ;  /* 0xfffffffc00e87947 */ /* 0x000fea000383ffff */
.L_x_76:
[----:B------:R-:W-:-:S06]  /*4e30*/  UISETP.GE.AND UP1, UPT, UR8, 0x4, UPT ;  /* 0x000000040800788c */ /* 0x000fcc000bf26270 */
[----:B------:R-:W-:-:S13]  /*4e40*/  PLOP3.LUT P0, PT, PT, PT, UP1, 0x80, 0x8 ;  /* 0x000000000008781c */ /* 0x000fda0003f0f018 */
[----:B------:R-:W-:Y:S05]  /*4e50*/  @!P0 EXIT ;  /* 0x000000000000894d */ /* 0x000fea0003800000 */
[----:B------:R-:W-:Y:S01]  /*4e60*/  BAR.SYNC.DEFER_BLOCKING 0x6, 0xa0 ;  /* 0x0182800000007b1d */ /* 0x000fe20000010000 */
[C---:B------:R-:W-:Y:S01]  /*4e70*/  IMAD.SHL.U32 R3, R185.reuse, 0x40, RZ ;  /* 0x00000040b9037824 */ /* 0x040fe200078e00ff */
[C---:B------:R-:W-:Y:S01]  /*4e80*/  LOP3.LUT R189, R185.reuse, 0x60, RZ, 0xc0, !PT ;  /* 0x00000060b9bd7812 */ /* 0x040fe200078ec0ff */
[C---:B------:R-:W-:Y:S01]  /*4e90*/  IMAD.SHL.U32 R172, R185.reuse, 0x8, RZ ;  /* 0x00000008b9ac7824 */ /* 0x040fe200078e00ff */
[C---:B------:R-:W-:Y:S01]  /*4ea0*/  LOP3.LUT R187, R185.reuse, 0x2, RZ, 0xc0, !PT ;  /* 0x00000002b9bb7812 */ /* 0x040fe200078ec0ff */
[----:B------:R-:W-:Y:S01]  /*4eb0*/  IMAD.U32 R79, R185, 0x10000, RZ ;  /* 0x00010000b94f7824 */ /* 0x000fe200078e00ff */
[----:B------:R-:W-:Y:S02]  /*4ec0*/  UMOV UR49, 0x400 ;  /* 0x0000040000317882 */ /* 0x000fe40000000000 */
[----:B------:R-:W1:Y:S01]  /*4ed0*/  LDC R177, c[0x0][0x370] ;  /* 0x0000dc00ffb17b82 */ /* 0x000e620000000800 */
[----:B------:R-:W-:Y:S01]  /*4ee0*/  ULEA UR49, UR37, UR49, 0x18 ;  /* 0x0000003125317291 */ /* 0x000fe2000f8ec0ff */
[----:B------:R-:W-:Y:S01]  /*4ef0*/  LOP3.LUT R5, R3, 0x180, RZ, 0xc0, !PT ;  /* 0x0000018003057812 */ /* 0x000fe200078ec0ff */
[----:B------:R-:W-:Y:S01]  /*4f00*/  HFMA2 R191, -RZ, RZ, 0, 0 ;  /* 0x00000000ffbf7431 */ /* 0x000fe200000001ff */
[----:B------:R-:W-:Y:S01]  /*4f10*/  LOP3.LUT R79, R79, 0x600000, RZ, 0xc0, !PT ;  /* 0x006000004f4f7812 */ /* 0x000fe200078ec0ff */
[----:B------:R-:W-:Y:S01]  /*4f20*/  UIADD3 UR4, UPT, UPT, UR49, 0x8200, URZ ;  /* 0x0000820031047890 */ /* 0x000fe2000fffe0ff */
[----:B------:R-:W-:Y:S01]  /*4f30*/  LOP3.LUT R172, R5, 0x30, R172, 0xf8, !PT ;  /* 0x0000003005ac7812 */ /* 0x000fe200078ef8ac */
[----:B------:R-:W-:Y:S01]  /*4f40*/  IMAD.MOV.U32 R76, RZ, RZ, RZ ;  /* 0x000000ffff4c7224 */ /* 0x000fe200078e00ff */
[----:B------:R-:W2:Y:S01]  /*4f50*/  LDC R74, c[0x0][0xb0c] ;  /* 0x0002c300ff4a7b82 */ /* 0x000ea20000000800 */
[----:B------:R-:W-:-:S02]  /*4f60*/  LOP3.LUT R185, R185, 0x4, RZ, 0xc0, !PT ;  /* 0x00000004b9b97812 */ /* 0x000fc400078ec0ff */
[----:B------:R-:W-:Y:S02]  /*4f70*/  CS2R R182, SRZ ;  /* 0x0000000000b67805 */ /* 0x000fe4000001ff00 */
[----:B------:R-:W-:Y:S02]  /*4f80*/  LOP3.LUT R172, R172, 0x1e40, R3, 0xf8, !PT ;  /* 0x00001e40acac7812 */ /* 0x000fe400078ef803 */
[----:B------:R-:W-:Y:S02]  /*4f90*/  CS2R R180, SRZ ;  /* 0x0000000000b47805 */ /* 0x000fe4000001ff00 */
[----:B------:R-:W-:Y:S01]  /*4fa0*/  IADD3 R184, PT, PT, -R185, 0x2, RZ ;  /* 0x00000002b9b87810 */ /* 0x000fe20007ffe1ff */
[----:B------:R-:W-:Y:S01]  /*4fb0*/  IMAD.MOV R176, RZ, RZ, -R187 ;  /* 0x000000ffffb07224 */ /* 0x000fe200078e0abb */
[----:B------:R-:W-:Y:S01]  /*4fc0*/  MOV R188, UR4 ;  /* 0x0000000400bc7c02 */ /* 0x000fe20008000f00 */
[----:B------:R-:W4:Y:S01]  /*4fd0*/  LDC R174, c[0x0][0xb20] ;  /* 0x0002c800ffae7b82 */ /* 0x000f220000000800 */
[----:B------:R-:W3:Y:S01]  /*4fe0*/  LDS R0, [UR49+0x1c0] ;  /* 0x0001c031ff007984 */ /* 0x000ee20008000800 */
[----:B------:R-:W-:Y:S01]  /*4ff0*/  VIADD R186, R172, UR49 ;  /* 0x00000031acba7c36 */ /* 0x000fe20008000000 */
[----:B------:R-:W1:Y:S01]  /*5000*/  LDCU.64 UR52, c[0x0][0x348] ;  /* 0x00006900ff3477ac */ /* 0x000e620008000a00 */
[----:B------:R-:W-:-:S02]  /*5010*/  IMAD.MOV R175, RZ, RZ, -R185 ;  /* 0x000000ffffaf7224 */ /* 0x000fc400078e0ab9 */
[----:B------:R-:W-:Y:S01]  /*5020*/  VIADD R186, R186, 0x200 ;  /* 0x00000200baba7836 */ /* 0x000fe20000000000 */
[----:B------:R-:W1:Y:S01]  /*5030*/  LDCU.64 UR38, c[0x0][0x888] ;  /* 0x00011100ff2677ac */ /* 0x000e620008000a00 */
[----:B------:R-:W1:Y:S01]  /*5040*/  LDC R73, c[0x0][0xb30] ;  /* 0x0002cc00ff497b82 */ /* 0x000e620000000800 */
[----:B------:R-:W1:Y:S01]  /*5050*/  LDCU.64 UR44, c[0x0][0x890] ;  /* 0x00011200ff2c77ac */ /* 0x000e620008000a00 */
[----:B------:R-:W-:-:S06]  /*5060*/  UIADD3 UR48, UPT, UPT, UR49, 0x200, URZ ;  /* 0x0000020031307890 */ /* 0x000fcc000fffe0ff */
[----:B------:R-:W1:Y:S08]  /*5070*/  LDC.64 R168, c[0x0][0xb10] ;  /* 0x0002c400ffa87b82 */ /* 0x000e700000000a00 */
[----:B------:R-:W1:Y:S08]  /*5080*/  LDC.64 R70, c[0x0][0xb18] ;  /* 0x0002c600ff467b82 */ /* 0x000e700000000a00 */
[----:B------:R-:W1:Y:S08]  /*5090*/  LDC.64 R68, c[0x0][0xb28] ;  /* 0x0002ca00ff447b82 */ /* 0x000e700000000a00 */
[----:B------:R-:W1:Y:S01]  /*50a0*/  LDC.64 R166, c[0x0][0x8b0] ;  /* 0x00022c00ffa67b82 */ /* 0x000e620000000a00 */
[----:B---3--:R-:W-:-:S07]  /*50b0*/  IMAD.IADD R79, R0, 0x1, R79 ;  /* 0x00000001004f7824 */ /* 0x008fce00078e024f */
[----:B------:R-:W3:Y:S08]  /*50c0*/  LDC.64 R164, c[0x0][0x8a8] ;  /* 0x00022a00ffa47b82 */ /* 0x000ef00000000a00 */
[----:B--2-4-:R-:W1:Y:S02]  /*50d0*/  LDC R178, c[0x0][0x374] ;  /* 0x0000dd00ffb27b82 */ /* 0x014e640000000800 */
.L_x_136:
[C---:B------:R-:W-:Y:S02]  /*50e0*/  LEA R0, R191.reuse, UR49, 0x3 ;  /* 0x00000031bf007c11 */ /* 0x040fe4000f8e18ff */
[----:B------:R-:W-:Y:S02]  /*50f0*/  SHF.L.U32 R3, R182, 0x1f, RZ ;  /* 0x0000001fb6037819 */ /* 0x000fe400000006ff */
[----:B------:R-:W-:Y:S02]  /*5100*/  LEA R16, R191, UR49, 0x4 ;  /* 0x00000031bf107c11 */ /* 0x000fe4000f8e20ff */
[----:B------:R-:W2:Y:S02]  /*5110*/  SYNCS.PHASECHK.TRANS64.TRYWAIT P0, [R0+URZ+0x130], R3 ;  /* 0x00013003000075a7 */ /* 0x000ea400080011ff */
[----:B-12---:R-:W-:Y:S05]  /*5120*/  @!P0 BRA `(.L_x_92) ;  /* 0x0000007000488947 */ /* 0x006fea0003800000 */
.L_x_196:
[----:B------:R-:W4:Y:S01]  /*5130*/  LDC.64 R12, c[0x0][0xb10] ;  /* 0x0002c400ff0c7b82 */ /* 0x000f220000000a00 */
[----:B------:R-:W3:Y:S01]  /*5140*/  LDS.128 R16, [R16+0x1a0] ;  /* 0x0001a00010107984 */ /* 0x000ee20000000c00 */
[----:B-1----:R-:W-:Y:S01]  /*5150*/  ISETP.NE.AND P1, PT, R73, 0x1, PT ;  /* 0x000000014900780c */ /* 0x002fe20003f25270 */
[----:B--2---:R-:W-:Y:S01]  /*5160*/  VIADD R0, R0, 0x140 ;  /* 0x0000014000007836 */ /* 0x004fe20000000000 */
[----:B------:R-:W-:Y:S04]  /*5170*/  ISETP.GE.AND P0, PT, R72, 0x1, PT ;  /* 0x000000014800780c */ /* 0x000fe80003f06270 */
[----:B------:R-:W1:Y:S01]  /*5180*/  LDC.64 R10, c[0x0][0xb18] ;  /* 0x0002c600ff0a7b82 */ /* 0x000e620000000a00 */
[----:B------:R-:W-:Y:S01]  /*5190*/  PRMT R0, RZ, 0x654, R0 ;  /* 0x00000654ff007816 */ /* 0x000fe20000000000 */
[----:B------:R-:W-:Y:S01]  /*51a0*/  @!PT LDS RZ, [RZ] ;  /* 0x00000000fffff984 */ /* 0x000fe20000000800 */
[----:B------:R-:W-:Y:S01]  /*51b0*/  @!PT LDS RZ, [RZ] ;  /* 0x00000000fffff984 */ /* 0x000fe20000000800 */
[----:B------:R-:W-:Y:S01]  /*51c0*/  @!PT LDS RZ, [RZ] ;  /* 0x00000000fffff984 */ /* 0x000fe20000000800 */
[----:B------:R-:W-:Y:S01]  /*51d0*/  @!PT LDS RZ, [RZ] ;  /* 0x00000000fffff984 */ /* 0x000fe20000000800 */
[----:B------:R2:W-:Y:S06]  /*51e0*/  MEMBAR.ALL.CTA ;  /* 0x0000000000007992 */ /* 0x0005ec0000008000 */
[----:B--2---:R-:W2:Y:S01]  /*51f0*/  FENCE.VIEW.ASYNC.S ;  /* 0x00000000000073c6 */ /* 0x004ea20000000000 */
[----:B------:R-:W1:Y:S08]  /*5200*/  @!P1 LDC R14, c[0x0][0xb20] ;  /* 0x0002c800ff0e9b82 */ /* 0x000e700000000800 */
[----:B------:R-:W1:Y:S01]  /*5210*/  @!P1 LDC R9, c[0x0][0xb0c] ;  /* 0x0002c300ff099b82 */ /* 0x000e620000000800 */
[----:B--2---:R2:W-:Y:S01]  /*5220*/  SYNCS.ARRIVE.TRANS64.RED.A1T0 RZ, [R0+URZ], RZ ;  /* 0x000000ff00ff79a7 */ /* 0x0045e200081004ff */
[----:B---3--:R-:W-:Y:S04]  /*5230*/  LOP3.LUT P4, RZ, R18, 0x1, RZ, 0xc0, !PT ;  /* 0x0000000112ff7812 */ /* 0x008fe8000788c0ff */
[----:B------:R-:W-:Y:S09]  /*5240*/  P2R R190, PR, RZ, 0x10 ;  /* 0x00000010ffbe7803 */ /* 0x000ff20000000000 */
[----:B------:R-:W-:Y:S02]  /*5250*/  @P4 MOV R77, R16 ;  /* 0x00000010004d4202 */ /* 0x000fe40000000f00 */
[----:B------:R-:W-:Y:S01]  /*5260*/  @P4 LOP3.LUT R75, R17, 0xffff, RZ, 0xc0, !PT ;  /* 0x0000ffff114b4812 */ /* 0x000fe200078ec0ff */
[----:B--2-4-:R-:W-:Y:S06]  /*5270*/  @!P0 BRA `(.L_x_93) ;  /* 0x0000000000a48947 */ /* 0x014fec0003800000 */
[----:B------:R-:W-:Y:S01]  /*5280*/  IMAD.HI.U32 R23, R178, R71, RZ ;  /* 0x00000047b2177227 */ /* 0x000fe200078e00ff */
[----:B------:R-:W-:Y:S02]  /*5290*/  ISETP.NE.AND P0, PT, R70, 0x1, PT ;  /* 0x000000014600780c */ /* 0x000fe40003f05270 */
[----:B------:R-:W-:Y:S01]  /*52a0*/  ISETP.NE.AND P2, PT, R72, 0x1, PT ;  /* 0x000000014800780c */ /* 0x000fe20003f45270 */
[----:B------:R-:W-:Y:S01]  /*52b0*/  IMAD.HI.U32 R22, R177, R168, RZ ;  /* 0x000000a8b1167227 */ /* 0x000fe200078e00ff */
[----:B------:R-:W-:Y:S02]  /*52c0*/  SHF.R.U32.HI R23, RZ, R174, R23 ;  /* 0x000000aeff177219 */ /* 0x000fe40000011617 */
[----:B------:R-:W-:Y:S01]  /*52d0*/  ISETP.NE.AND P3, PT, R74, 0x1, PT ;  /* 0x000000014a00780c */ /* 0x000fe20003f65270 */
[----:B------:R-:W-:Y:S01]  /*52e0*/  IMAD.HI.U32 R26, R77, R168, RZ ;  /* 0x000000a84d1a7227 */ /* 0x000fe200078e00ff */
[----:B------:R-:W-:Y:S02]  /*52f0*/  SHF.R.U32.HI R22, RZ, R169, R22 ;  /* 0x000000a9ff167219 */ /* 0x000fe40000011616 */
[----:B------:R-:W-:Y:S01]  /*5300*/  SEL R3, R178, R23, !P0 ;  /* 0x00000017b2037207 */ /* 0x000fe20004000000 */
[----:B------:R-:W-:Y:S01]  /*5310*/  IMAD.HI.U32 R23, R75, R71, RZ ;  /* 0x000000474b177227 */ /* 0x000fe200078e00ff */
[----:B------:R-:W-:Y:S02]  /*5320*/  SEL R7, R177, R22, !P3 ;  /* 0x00000016b1077207 */ /* 0x000fe40005800000 */
[----:B------:R-:W-:Y:S01]  /*5330*/  SHF.R.U32.HI R26, RZ, R169, R26 ;  /* 0x000000a9ff1a7219 */ /* 0x000fe2000001161a */
[-C--:B------:R-:W-:Y:S04]  /*5340*/  IMAD.HI.U32 R22, R3, R68.reuse, RZ ;  /* 0x0000004403167227 */ /* 0x080fe800078e00ff */
[----:B------:R-:W-:Y:S01]  /*5350*/  IMAD.HI.U32 R24, R7, R68, RZ ;  /* 0x0000004407187227 */ /* 0x000fe200078e00ff */
[-C--:B------:R-:W-:Y:S02]  /*5360*/  @P2 SHF.R.U32.HI R3, RZ, R69.reuse, R22 ;  /* 0x00000045ff032219 */ /* 0x080fe40000011616 */
[----:B------:R-:W-:Y:S02]  /*5370*/  SHF.R.U32.HI R22, RZ, R174, R23 ;  /* 0x000000aeff167219 */ /* 0x000fe40000011617 */
[----:B------:R-:W-:Y:S01]  /*5380*/  @P2 SHF.R.U32.HI R7, RZ, R69, R24 ;  /* 0x00000045ff072219 */ /* 0x000fe20000011618 */
[C---:B------:R-:W-:Y:S01]  /*5390*/  IMAD R2, R72.reuse, R3, RZ ;  /* 0x0000000348027224 */ /* 0x040fe200078e02ff */
[----:B------:R-:W-:Y:S02]  /*53a0*/  SEL R5, R75, R22, !P0 ;  /* 0x000000164b057207 */ /* 0x000fe40004000000 */
[----:B------:R-:W-:Y:S01]  /*53b0*/  SEL R3, R77, R26, !P3 ;  /* 0x0000001a4d037207 */ /* 0x000fe20005800000 */
[----:B------:R-:W-:Y:S01]  /*53c0*/  IMAD R4, R72, R7, RZ ;  /* 0x0000000748047224 */ /* 0x000fe200078e02ff */
[C---:B------:R-:W-:Y:S01]  /*53d0*/  ISETP.GE.AND P0, PT, R5.reuse, R2, PT ;  /* 0x000000020500720c */ /* 0x040fe20003f06270 */
[----:B------:R-:W-:Y:S03]  /*53e0*/  IMAD.HI.U32 R6, R5, R68, RZ ;  /* 0x0000004405067227 */ /* 0x000fe600078e00ff */
[----:B------:R-:W-:Y:S01]  /*53f0*/  ISETP.GE.OR P0, PT, R3, R4, P0 ;  /* 0x000000040300720c */ /* 0x000fe20000706670 */
[----:B------:R-:W-:Y:S01]  /*5400*/  IMAD.MOV R4, RZ, RZ, -R3 ;  /* 0x000000ffff047224 */ /* 0x000fe200078e0a03 */
[-C--:B------:R-:W-:Y:S03]  /*5410*/  SHF.R.U32.HI R6, RZ, R69.reuse, R6 ;  /* 0x00000045ff067219 */ /* 0x080fe60000011606 */
[----:B------:R-:W-:Y:S01]  /*5420*/  IMAD R77, R74, R4, R77 ;  /* 0x000000044a4d7224 */ /* 0x000fe200078e024d */
[----:B------:R-:W-:Y:S05]  /*5430*/  SEL R15, R5, R6, !P2 ;  /* 0x00000006050f7207 */ /* 0x000fea0005000000 */
[----:B------:R-:W-:Y:S02]  /*5440*/  IMAD.MOV R6, RZ, RZ, -R15 ;  /* 0x000000ffff067224 */ /* 0x000fe400078e0a0f */
[C---:B------:R-:W-:Y:S04]  /*5450*/  @!P0 IMAD.HI.U32 R2, R3.reuse, R68, RZ ;  /* 0x0000004403028227 */ /* 0x040fe800078e00ff */
[----:B------:R-:W-:Y:S01]  /*5460*/  IMAD R6, R72, R6, R5 ;  /* 0x0000000648067224 */ /* 0x000fe200078e0205 */
[----:B------:R-:W-:Y:S04]  /*5470*/  @!P0 SHF.R.U32.HI R2, RZ, R69, R2 ;  /* 0x00000045ff028219 */ /* 0x000fe80000011602 */
[----:B------:R-:W-:Y:S02]  /*5480*/  @!P0 SEL R0, R3, R2, !P2 ;  /* 0x0000000203008207 */ /* 0x000fe40005000000 */
[----:B------:R-:W-:Y:S02]  /*5490*/  IADD3 R2, PT, PT, -R5, RZ, RZ ;  /* 0x000000ff05027210 */ /* 0x000fe40007ffe1ff */
[----:B------:R-:W-:Y:S01]  /*54a0*/  @!P0 IADD3 R8, PT, PT, R15, -R0, RZ ;  /* 0x800000000f088210 */ /* 0x000fe20007ffe0ff */
[----:B------:R-:W-:Y:S02]  /*54b0*/  @!P0 IMAD R0, R7, R6, R0 ;  /* 0x0000000607008224 */ /* 0x000fe400078e0200 */
[----:B------:R-:W-:Y:S02]  /*54c0*/  IMAD R75, R70, R2, R75 ;  /* 0x00000002464b7224 */ /* 0x000fe400078e024b */
[----:B------:R-:W-:Y:S02]  /*54d0*/  @!P0 IMAD R5, R8, R72, R3 ;  /* 0x0000004808058224 */ /* 0x000fe400078e0203 */
[----:B------:R-:W-:Y:S04]  /*54e0*/  @!P0 IMAD.MOV.U32 R3, RZ, RZ, R0 ;  /* 0x000000ffff038224 */ /* 0x000fe800078e0000 */
[----:B------:R-:W-:Y:S02]  /*54f0*/  IMAD R77, R3, R74, R77 ;  /* 0x0000004a034d7224 */ /* 0x000fe400078e024d */
[----:B------:R-:W-:Y:S07]  /*5500*/  IMAD R75, R5, R70, R75 ;  /* 0x00000046054b7224 */ /* 0x000fee00078e024b */
.L_x_93:
[----:B-1----:R-:W-:Y:S01]  /*5510*/  @!P1 ISETP.NE.AND P0, PT, R10, 0x1, PT ;  /* 0x000000010a00980c */ /* 0x002fe20003f05270 */
[----:B------:R-:W-:Y:S01]  /*5520*/  @!P1 IMAD.HI.U32 R0, R77, R12, RZ ;  /* 0x0000000c4d009227 */ /* 0x000fe200078e00ff */
[----:B------:R-:W-:Y:S01]  /*5530*/  @!P1 ISETP.NE.AND P2, PT, R9, 0x1, PT ;  /* 0x000000010900980c */ /* 0x000fe20003f45270 */
[----:B------:R-:W-:Y:S01]  /*5540*/  ULOP3.LUT UP0, URZ, UR48, 0x1b0, URZ, 0xc0, !UPT ;  /* 0x000001b030ff7892 */ /* 0x000fe2000f80c0ff */
[----:B------:R-:W-:Y:S01]  /*5550*/  R2UR UR42, R21 ;  /* 0x00000000152a72ca */ /* 0x000fe200000e0000 */
[----:B------:R-:W-:Y:S01]  /*5560*/  @!P1 IMAD.HI.U32 R3, R75, R11, RZ ;  /* 0x0000000b4b039227 */ /* 0x000fe200078e00ff */
[----:B------:R-:W-:Y:S02]  /*5570*/  @!P1 SHF.R.U32.HI R0, RZ, R13, R0 ;  /* 0x0000000dff009219 */ /* 0x000fe40000011600 */
[----:B------:R-:W-:Y:S01]  /*5580*/  R2UR UR41, R20 ;  /* 0x00000000142972ca */ /* 0x000fe200000e0000 */
[----:B------:R-:W-:Y:S01]  /*5590*/  VIADD R191, R191, 0x1 ;  /* 0x00000001bfbf7836 */ /* 0x000fe20000000000 */
[----:B------:R-:W-:Y:S02]  /*55a0*/  @!P1 SHF.R.U32.HI R2, RZ, R14, R3 ;  /* 0x0000000eff029219 */ /* 0x000fe40000011603 */
[----:B------:R-:W-:Y:S02]  /*55b0*/  @!P1 SEL R3, R77, R0, !P2 ;  /* 0x000000004d039207 */ /* 0x000fe40005000000 */
[----:B------:R-:W-:Y:S02]  /*55c0*/  @!P1 SEL R2, R75, R2, !P0 ;  /* 0x000000024b029207 */ /* 0x000fe40004000000 */
[----:B------:R-:W-:Y:S01]  /*55d0*/  @P4 SHF.R.U32.HI R179, RZ, 0x10, R17 ;  /* 0x00000010ffb34819 */ /* 0x000fe20000011611 */
[----:B------:R-:W-:Y:S02]  /*55e0*/  USHF.L.U32 UR42, UR42, 0x7, URZ ;  /* 0x000000072a2a7899 */ /* 0x000fe400080006ff */
[----:B------:R-:W-:Y:S02]  /*55f0*/  @!P1 IMAD.IADD R0, R2, 0x1, -R3 ;  /* 0x0000000102009824 */ /* 0x000fe400078e0a03 */
[----:B------:R-:W-:Y:S01]  /*5600*/  @!P1 IMAD.IADD R2, R3, 0x1, -R2 ;  /* 0x0000000103029824 */ /* 0x000fe200078e0a02 */
[----:B------:R-:W-:Y:S01]  /*5610*/  USHF.L.U32 UR41, UR41, 0x8, URZ ;  /* 0x0000000829297899 */ /* 0x000fe200080006ff */
[----:B------:R-:W-:Y:S02]  /*5620*/  @!P1 IMAD R77, R0, R9, R77 ;  /* 0x00000009004d9224 */ /* 0x000fe400078e024d */
[----:B------:R-:W-:Y:S01]  /*5630*/  @!P1 IMAD R75, R2, R10, R75 ;  /* 0x0000000a024b9224 */ /* 0x000fe200078e024b */
[----:B------:R-:W-:Y:S08]  /*5640*/  BRA.U !UP0, `(.L_x_94) ;  /* 0x0000000108407547 */ /* 0x000ff0000b800000 */
[----:B------:R-:W1:Y:S01]  /*5650*/  LDCU.64 UR8, c[0x4][0x88] ;  /* 0x01001100ff0877ac */ /* 0x000e620008000a00 */
[----:B------:R-:W-:Y:S01]  /*5660*/  MOV R3, 0x0 ;  /* 0x0000000000037802 */ /* 0x000fe20000000f00 */
[----:B------:R-:W-:Y:S02]  /*5670*/  HFMA2 R12, -RZ, RZ, 0, 5.9604644775390625e-08 ;  /* 0x00000001ff0c7431 */ /* 0x000fe400000001ff */
[----:B------:R-:W-:Y:S02]  /*5680*/  IMAD.MOV.U32 R8, RZ, RZ, 0x70 ;  /* 0x00000070ff087424 */ /* 0x000fe400078e00ff */
[----:B------:R-:W-:Y:S01]  /*5690*/  IMAD.MOV.U32 R13, RZ, RZ, RZ ;  /* 0x000000ffff0d7224 */ /* 0x000fe200078e00ff */
[----:B------:R-:W2:Y:S01]  /*56a0*/  LDCU.64 UR6, c[0x4][0x90] ;  /* 0x01001200ff0677ac */ /* 0x000ea20008000a00 */
[----:B------:R-:W3:Y:S01]  /*56b0*/  LDC.64 R2, c[0x4][R3] ;  /* 0x0100000003027b82 */ /* 0x000ee20000000a00 */
[----:B------:R-:W4:Y:S01]  /*56c0*/  LDCU.64 UR4, c[0x4][0x8] ;  /* 0x01000100ff0477ac */ /* 0x000f220008000a00 */
[----:B-1----:R-:W-:Y:S01]  /*56d0*/  MOV R5, UR9 ;  /* 0x0000000900057c02 */ /* 0x002fe20008000f00 */
[----:B------:R-:W-:Y:S01]  /*56e0*/  IMAD.U32 R4, RZ, RZ, UR8 ;  /* 0x00000008ff047e24 */ /* 0x000fe2000f8e00ff */
[----:B--2---:R-:W-:Y:S01]  /*56f0*/  MOV R7, UR7 ;  /* 0x0000000700077c02 */ /* 0x004fe20008000f00 */
[----:B------:R-:W-:Y:S01]  /*5700*/  IMAD.U32 R6, RZ, RZ, UR6 ;  /* 0x00000006ff067e24 */ /* 0x000fe2000f8e00ff */
[----:B----4-:R-:W-:Y:S01]  /*5710*/  MOV R11, UR5 ;  /* 0x00000005000b7c02 */ /* 0x010fe20008000f00 */
[----:B------:R-:W-:Y:S02]  /*5720*/  IMAD.U32 R10, RZ, RZ, UR4 ;  /* 0x00000004ff0a7e24 */ /* 0x000fe4000f8e00ff */
[----:B------:R-:W-:Y:S07]  /*5730*/  LEPC R20, `(.L_x_94) ;  /* 0x000000001014794e */ /* 0x000fee0000000000 */
[----:B---3-5:R-:W-:Y:S05]  /*5740*/  CALL.ABS.NOINC R2 ;  /* 0x0000000002007343 */ /* 0x028fea0003c00000 */
.L_x_94:
[----:B------:R-:W-:Y:S01]  /*5750*/  LOP3.LUT P0, RZ, R188, 0x1b0, RZ, 0xc0, !PT ;  /* 0x000001b0bcff7812 */ /* 0x000fe2000780c0ff */
[----:B------:R-:W-:Y:S11]  /*5760*/  BSSY.RECONVERGENT B6, `(.L_x_95) ;  /* 0x0000013000067945 */ /* 0x000ff60003800200 */
[----:B------:R-:W-:Y:S01]  /*5770*/  @!UPT UIADD3 URZ, UPT, UPT, URZ, URZ, URZ ;  /* 0x000000fffffff290 */ /* 0x000fe2000fffe0ff */
[----:B------:R-:W-:Y:S05]  /*5780*/  @!P0 BRA `(.L_x_96) ;  /* 0x0000000000408947 */ /* 0x000fea0003800000 */
        /* <DEDUP_REMOVED lines=16> */
.L_x_96:
[----:B------:R-:W-:Y:S05]  /*5890*/  BSYNC.RECONVERGENT B6 ;  /* 0x0000000000067941 */ /* 0x000fea0003800200 */
.L_x_95:
[----:B------:R-:W-:Y:S01]  /*58a0*/  ISETP.NE.U32.AND P4, PT, R166, RZ, PT ;  /* 0x000000ffa600720c */ /* 0x000fe20003f85070 */
[----:B------:R-:W-:Y:S01]  /*58b0*/  UISETP.NE.AND UP2, UPT, UR50, URZ, UPT ;  /* 0x000000ff3200728c */ /* 0x000fe2000bf45270 */
[----:B------:R-:W-:Y:S01]  /*58c0*/  ISETP.NE.U32.AND P2, PT, RZ, UR38, PT ;  /* 0x00000026ff007c0c */ /* 0x000fe2000bf45070 */
[----:B------:R-:W-:Y:S01]  /*58d0*/  UISETP.NE.U32.AND UP1, UPT, UR44, URZ, UPT ;  /* 0x000000ff2c00728c */ /* 0x000fe2000bf25070 */
[----:B------:R-:W-:Y:S01]  /*58e0*/  ISETP.NE.AND.EX P4, PT, R167, RZ, PT, P4 ;  /* 0x000000ffa700720c */ /* 0x000fe20003f85340 */
[----:B------:R-:W-:Y:S01]  /*58f0*/  UPLOP3.LUT UP0, UPT, UPT, UPT, UPT, 0x40, 0x4 ;  /* 0x000000000004789c */ /* 0x000fe20003f0e870 */
[----:B------:R-:W-:Y:S01]  /*5900*/  ISETP.NE.AND.EX P2, PT, RZ, UR39, PT, P2 ;  /* 0x00000027ff007c0c */ /* 0x000fe2000bf45320 */
[----:B------:R-:W-:Y:S01]  /*5910*/  UISETP.NE.AND.EX UP1, UPT, UR45, URZ, UPT, UP1 ;  /* 0x000000ff2d00728c */ /* 0x000fe2000bf25310 */
[----:B------:R-:W-:Y:S04]  /*5920*/  PLOP3.LUT P1, PT, PT, PT, UP2, 0x80, 0x8 ;  /* 0x000000000008781c */ /* 0x000fe80003f2f028 */
[----:B------:R-:W-:Y:S06]  /*5930*/  @UP2 UPLOP3.LUT UP0, UPT, UPT, UPT, UP1, 0x80, 0x8 ;  /* 0x000000000008289c */ /* 0x000fec0003f0f010 */
[----:B------:R-:W-:Y:S01]  /*5940*/  PLOP3.LUT P0, PT, PT, PT, UP0, 0x80, 0x8 ;  /* 0x000000000008781c */ /* 0x000fe20003f0f008 */
[----:B------:R-:W-:Y:S01]  /*5950*/  @!UPT UIADD3 URZ, UPT, UPT, URZ, URZ, URZ ;  /* 0x000000fffffff290 */ /* 0x000fe2000fffe0ff */
[----:B------:R-:W-:Y:S11]  /*5960*/  BRA.U !UP1, `(.L_x_97) ;  /* 0x0000000109387547 */ /* 0x000ff6000b800000 */
[----:B------:R-:W-:Y:S01]  /*5970*/  UISETP.NE.U32.AND UP0, UPT, UR38, URZ, UPT ;  /* 0x000000ff2600728c */ /* 0x000fe2000bf05070 */
[----:B------:R-:W-:Y:S02]  /*5980*/  HFMA2 R0, -RZ, RZ, 0, 5.9604644775390625e-08 ;  /* 0x00000001ff007431 */ /* 0x000fe400000001ff */
[----:B------:R-:W-:Y:S01]  /*5990*/  IMAD.MOV.U32 R171, RZ, RZ, 0x1 ;  /* 0x00000001ffab7424 */ /* 0x000fe200078e00ff */
[----:B------:R-:W-:Y:S06]  /*59a0*/  UISETP.NE.AND.EX UP0, UPT, UR39, URZ, UPT, UP0 ;  /* 0x000000ff2700728c */ /* 0x000fec000bf05300 */
[----:B------:R-:W-:Y:S05]  /*59b0*/  PLOP3.LUT P3, PT, PT, PT, UP0, 0x80, 0x8 ;  /* 0x000000000008781c */ /* 0x000fea0003f6f008 */
[----:B------:R-:W1:Y:S01]  /*59c0*/  @UP0 LDCU.64 UR6, c[0x0][0x888] ;  /* 0x00011100ff0607ac */ /* 0x000e620008000a00 */
[----:B------:R-:W-:Y:S07]  /*59d0*/  @UP0 UIMAD UR4, UR36, UR44, URZ ;  /* 0x0000002c240402a4 */ /* 0x000fee000f8e02ff */
[----:B------:R-:W-:Y:S01]  /*59e0*/  @!P3 PRMT R171, R0, 0x7610, R171 ;  /* 0x0000761000abb816 */ /* 0x000fe200000000ab */
[----:B-1----:R-:W-:Y:S03]  /*59f0*/  @UP0 UIMAD.WIDE UR6, UR4, 0x4, UR6 ;  /* 0x00000004040608a5 */ /* 0x002fe6000f8e0206 */
[----:B------:R-:W1:Y:S03]  /*5a00*/  @!UP0 LDCU UR4, c[0x0][0x880] ;  /* 0x00011000ff0487ac */ /* 0x000e660008000800 */
[----:B------:R-:W-:Y:S01]  /*5a10*/  IMAD.U32 R2, RZ, RZ, UR6 ;  /* 0x00000006ff027e24 */ /* 0x000fe2000f8e00ff */
[----:B------:R-:W-:Y:S05]  /*5a20*/  MOV R3, UR7 ;  /* 0x0000000700037c02 */ /* 0x000fea0008000f00 */
[----:B-----5:R2:W5:Y:S02]  /*5a30*/  @P3 LDG.E R81, desc[UR46][R2.64] ;  /* 0x0000002e02513981 */ /* 0x020564000c1e1900 */
[----:B-12---:R-:W-:Y:S02]  /*5a40*/  @!P3 IMAD.U32 R81, RZ, RZ, UR4 ;  /* 0x00000004ff51be24 */ /* 0x006fe4000f8e00ff */
.L_x_97:
[----:B------:R-:W-:Y:S05]  /*5a50*/  @!P4 BRA `(.L_x_98) ;  /* 0x000000000020c947 */ /* 0x000fea0003800000 */
[----:B------:R-:W-:Y:S04]  /*5a60*/  ISETP.NE.U32.AND P3, PT, R164, RZ, PT ;  /* 0x000000ffa400720c */ /* 0x000fe80003f65070 */
[----:B------:R-:W-:Y:S11]  /*5a70*/  ISETP.NE.AND.EX P3, PT, R165, RZ, PT, P3 ;  /* 0x000000ffa500720c */ /* 0x000ff60003f65330 */
[----:B------:R-:W-:Y:S02]  /*5a80*/  @!UPT UIADD3 URZ, UPT, UPT, URZ, URZ, URZ ;  /* 0x000000fffffff290 */ /* 0x000fe4000fffe0ff */
[----:B------:R-:W1:Y:S01]  /*5a90*/  @P3 LDC.64 R2, c[0x0][0x8a8] ;  /* 0x00022a00ff023b82 */ /* 0x000e620000000a00 */
[----:B------:R-:W-:Y:S04]  /*5aa0*/  @P3 IMAD R0, R166, UR36, RZ ;  /* 0x00000024a6003c24 */ /* 0x000fe8000f8e02ff */
[----:B-1----:R-:W-:Y:S05]  /*5ab0*/  @P3 IMAD.WIDE R2, R0, 0x4, R2 ;  /* 0x0000000400023825 */ /* 0x002fea00078e0202 */
[----:B-----5:R1:W5:Y:S02]  /*5ac0*/  @P3 LDG.E R78, desc[UR46][R2.64] ;  /* 0x0000002e024e3981 */ /* 0x020364000c1e1900 */
[----:B-1----:R-:W2:Y:S02]  /*5ad0*/  @!P3 LDC R78, c[0x0][0x8a0] ;  /* 0x00022800ff4ebb82 */ /* 0x002ea40000000800 */
.L_x_98:
[----:B-----5:R-:W-:Y:S01]  /*5ae0*/  FSETP.NEU.AND P4, PT, R81, RZ, PT ;  /* 0x000000ff5100720b */ /* 0x020fe20003f8d000 */
[----:B------:R-:W-:Y:S01]  /*5af0*/  BSSY B1, `(.L_x_99) ;  /* 0x0000047000017945 */ /* 0x000fe20003800000 */
[----:B------:R-:W-:Y:S01]  /*5b00*/  SEL R5, RZ, 0xffffffff, P2 ;  /* 0xffffffffff057807 */ /* 0x000fe20001000000 */
[----:B------:R-:W-:Y:S01]  /*5b10*/  IMAD.MOV.U32 R196, RZ, RZ, 0x1 ;  /* 0x00000001ffc47424 */ /* 0x000fe200078e00ff */
[----:B------:R-:W-:Y:S01]  /*5b20*/  LOP3.LUT P3, RZ, R171, 0xff, RZ, 0xc0, !PT ;  /* 0x000000ffabff7812 */ /* 0x000fe2000786c0ff */
[C---:B------:R-:W-:Y:S01]  /*5b30*/  IMAD R80, R76.reuse, 0x100, R79 ;  /* 0x000001004c507824 */ /* 0x040fe200078e024f */
[----:B------:R-:W-:Y:S02]  /*5b40*/  @P1 SEL R0, RZ, 0xffffffff, P4 ;  /* 0xffffffffff001807 */ /* 0x000fe40002000000 */
[----:B------:R-:W-:Y:S02]  /*5b50*/  CS2R R162, SRZ ;  /* 0x0000000000a27805 */ /* 0x000fe4000001ff00 */
[----:B------:R-:W-:Y:S02]  /*5b60*/  LEA R3, R181, UR49, 0x3 ;  /* 0x00000031b5037c11 */ /* 0x000fe4000f8e18ff */
[----:B------:R-:W-:Y:S02]  /*5b70*/  CS2R R160, SRZ ;  /* 0x0000000000a07805 */ /* 0x000fe4000001ff00 */
[----:B------:R-:W-:Y:S02]  /*5b80*/  @P0 SEL R0, R5, R0, !P3 ;  /* 0x0000000005000207 */ /* 0x000fe40005800000 */
[----:B------:R-:W-:Y:S02]  /*5b90*/  CS2R R158, SRZ ;  /* 0x00000000009e7805 */ /* 0x000fe4000001ff00 */
[----:B------:R-:W-:Y:S02]  /*5ba0*/  LEA R193, R76, UR49, 0x3 ;  /* 0x000000314cc17c11 */ /* 0x000fe4000f8e18ff */
[----:B------:R-:W-:Y:S02]  /*5bb0*/  CS2R R156, SRZ ;  /* 0x00000000009c7805 */ /* 0x000fe4000001ff00 */
[----:B------:R-:W-:Y:S02]  /*5bc0*/  @P1 LOP3.LUT R0, R0, 0x1, RZ, 0xc0, !PT ;  /* 0x0000000100001812 */ /* 0x000fe400078ec0ff */
[----:B------:R-:W-:Y:S02]  /*5bd0*/  CS2R R154, SRZ ;  /* 0x00000000009a7805 */ /* 0x000fe4000001ff00 */
[----:B------:R-:W-:Y:S02]  /*5be0*/  SHF.L.U32 R2, R183, 0x1f, RZ ;  /* 0x0000001fb7027819 */ /* 0x000fe400000006ff */
[----:B------:R-:W-:Y:S02]  /*5bf0*/  CS2R R152, SRZ ;  /* 0x0000000000987805 */ /* 0x000fe4000001ff00 */
[----:B------:R-:W-:Y:S02]  /*5c00*/  ISETP.NE.U32.OR P6, PT, R0, 0x1, !P1 ;  /* 0x000000010000780c */ /* 0x000fe40004fc5470 */
[----:B------:R-:W-:Y:S02]  /*5c10*/  CS2R R150, SRZ ;  /* 0x0000000000967805 */ /* 0x000fe4000001ff00 */
[----:B------:R-:W-:Y:S02]  /*5c20*/  PLOP3.LUT P2, PT, PT, PT, UP1, 0x80, 0x8 ;  /* 0x000000000008781c */ /* 0x000fe40003f4f018 */
[----:B------:R-:W-:Y:S02]  /*5c30*/  CS2R R148, SRZ ;  /* 0x0000000000947805 */ /* 0x000fe4000001ff00 */
[----:B------:R-:W-:Y:S02]  /*5c40*/  SEL R0, RZ, 0xffffffff, P4 ;  /* 0xffffffffff007807 */ /* 0x000fe40002000000 */
[----:B------:R-:W-:Y:S03]  /*5c50*/  P2R R198, PR, RZ, 0x40 ;  /* 0x00000040ffc67803 */ /* 0x000fe60000000000 */
[----:B------:R-:W-:Y:S04]  /*5c60*/  @P6 SHF.L.U32 R4, R180, 0x1f, RZ ;  /* 0x0000001fb4046819 */ /* 0x000fe800000006ff */
[----:B------:R-:W-:Y:S01]  /*5c70*/  @P2 SEL R0, R5, R0, !P3 ;  /* 0x0000000005002207 */ /* 0x000fe20005800000 */
[----:B------:R-:W1:Y:S03]  /*5c80*/  @P6 SYNCS.PHASECHK.TRANS64.TRYWAIT P1, [R3+URZ+0xe0], R4 ;  /* 0x0000e004030065a7 */ /* 0x000e6600080211ff */
[----:B------:R-:W-:Y:S04]  /*5c90*/  LOP3.LUT R0, R0, 0x1, RZ, 0xc0, !PT ;  /* 0x0000000100007812 */ /* 0x000fe800078ec0ff */
[----:B------:R-:W-:Y:S04]  /*5ca0*/  ISETP.NE.U32.AND P5, PT, R0, 0x1, PT ;  /* 0x000000010000780c */ /* 0x000fe80003fa5070 */
[----:B------:R-:W-:Y:S01]  /*5cb0*/  P2R R197, PR, RZ, 0x20 ;  /* 0x00000020ffc57803 */ /* 0x000fe20000000000 */
[----:B------:R3:W4:Y:S01]  /*5cc0*/  SYNCS.PHASECHK.TRANS64.TRYWAIT P0, [R193+URZ+0x150], R2 ;  /* 0x00015002c10075a7 */ /* 0x00072200080011ff */
[----:B-1----:R-:W-:Y:S01]  /*5cd0*/  @P6 SEL R196, RZ, 0x1, !P1 ;  /* 0x00000001ffc46807 */ /* 0x002fe20004800000 */
[----:B---3--:R-:W-:Y:S06]  /*5ce0*/  @!P6 BRA `(.L_x_100) ;  /* 0x00000000009ce947 */ /* 0x008fec0003800000 */
[----:B------:R-:W-:Y:S01]  /*5cf0*/  @P5 IMAD R6, R181, 0x2000, R186 ;  /* 0x00002000b5065824 */ /* 0x000fe200078e02ba */
[----:B------:R-:W-:Y:S01]  /*5d00*/  ISETP.NE.AND P1, PT, R196, RZ, PT ;  /* 0x000000ffc400720c */ /* 0x000fe20003f25270 */
[----:B------:R-:W-:Y:S01]  /*5d10*/  BSSY B0, `(.L_x_101) ;  /* 0x0000010000007945 */ /* 0x000fe20003800000 */
[----:B------:R-:W-:Y:S01]  /*5d20*/  CS2R R150, SRZ ;  /* 0x0000000000967805 */ /* 0x000fe2000001ff00 */
[--C-:B------:R-:W-:Y:S01]  /*5d30*/  @P5 IMAD R7, R187, -0x10, R6.reuse ;  /* 0xfffffff0bb075824 */ /* 0x100fe200078e0206 */
[----:B------:R-:W-:Y:S01]  /*5d40*/  CS2R R148, SRZ ;  /* 0x0000000000947805 */ /* 0x000fe2000001ff00 */
[----:B------:R-:W-:Y:S01]  /*5d50*/  @P5 IMAD R5, R185, -0x10, R6 ;  /* 0xfffffff0b9055824 */ /* 0x000fe200078e0206 */
[----:B------:R-:W-:Y:S01]  /*5d60*/  CS2R R158, SRZ ;  /* 0x00000000009e7805 */ /* 0x000fe2000001ff00 */
[----:B------:R-:W-:Y:S01]  /*5d70*/  @P5 IMAD R4, R184, 0x10, R7 ;  /* 0x00000010b8045824 */ /* 0x000fe200078e0207 */
[----:B------:R-:W-:Y:S02]  /*5d80*/  CS2R R156, SRZ ;  /* 0x00000000009c7805 */ /* 0x000fe4000001ff00 */
[----:B------:R-:W-:Y:S02]  /*5d90*/  CS2R R154, SRZ ;  /* 0x00000000009a7805 */ /* 0x000fe4000001ff00 */
[----:B------:R-:W-:Y:S02]  /*5da0*/  CS2R R152, SRZ ;  /* 0x0000000000987805 */ /* 0x000fe4000001ff00 */
[----:B------:R-:W-:Y:S02]  /*5db0*/  CS2R R162, SRZ ;  /* 0x0000000000a27805 */ /* 0x000fe4000001ff00 */
[----:B------:R-:W-:Y:S01]  /*5dc0*/  CS2R R160, SRZ ;  /* 0x0000000000a07805 */ /* 0x000fe2000001ff00 */
[----:B------:R-:W-:Y:S06]  /*5dd0*/  @P1 BRA `(.L_x_102) ;  /* 0x00000000000c1947 */ /* 0x000fec0003800000 */
[----:B------:R-:W-:Y:S04]  /*5de0*/  SHF.L.U32 R0, R180, 0x1f, RZ ;  /* 0x0000001fb4007819 */ /* 0x000fe800000006ff */
[----:B------:R-:W1:Y:S02]  /*5df0*/  SYNCS.PHASECHK.TRANS64.TRYWAIT P1, [R3+URZ+0xe0], R0 ;  /* 0x0000e000030075a7 */ /* 0x000e6400080211ff */
[----:B-1----:R-:W-:Y:S05]  /*5e00*/  @!P1 BRA `(.L_x_103) ;  /* 0x0000006400249947 */ /* 0x002fea0003800000 */
.L_x_102:
[----:B------:R-:W-:Y:S05]  /*5e10*/  BSYNC B0 ;  /* 0x0000000000007941 */ /* 0x000fea0003800000 */
.L_x_101:
[----:B------:R-:W-:Y:S01]  /*5e20*/  ISETP.NE.AND P1, PT, R197, RZ, PT ;  /* 0x000000ffc500720c */ /* 0x000fe20003f25270 */
[----:B-1----:R-:W-:Y:S02]  /*5e30*/  VIADD R3, R3, 0x100 ;  /* 0x0000010003037836 */ /* 0x002fe40000000000 */
[----:B------:R-:W-:Y:S02]  /*5e40*/  IMAD.U32 R0, RZ, RZ, UR37 ;  /* 0x00000025ff007e24 */ /* 0x000fe4000f8e00ff */
[----:B------:R-:W-:Y:S03]  /*5e50*/  VIADD R181, R181, 0x1 ;  /* 0x00000001b5b57836 */ /* 0x000fe60000000000 */
[----:B------:R-:W-:Y:S05]  /*5e60*/  PRMT R0, R0, 0x654, R3 ;  /* 0x0000065400007816 */ /* 0x000fea0000000003 */
[----:B------:R1:W3:Y:S04]  /*5e70*/  @P1 LDS.128 R148, [R6] ;  /* 0x0000000006941984 */ /* 0x0002e80000000c00 */
[----:B------:R1:W1:Y:S04]  /*5e80*/  @P1 LDS.128 R156, [R5+0x20] ;  /* 0x00002000059c1984 */ /* 0x0002680000000c00 */
[----:B------:R1:W1:Y:S04]  /*5e90*/  @P1 LDS.128 R152, [R7+0x10] ;  /* 0x0000100007981984 */ /* 0x0002680000000c00 */
[----:B------:R1:W1:Y:S01]  /*5ea0*/  @P1 LDS.128 R160, [R4+0x10] ;  /* 0x0000100004a01984 */ /* 0x0002620000000c00 */
[C---:B------:R-:W-:Y:S01]  /*5eb0*/  ISETP.NE.AND P1, PT, R181.reuse, 0x4, PT ;  /* 0x00000004b500780c */ /* 0x040fe20003f25270 */
[----:B------:R-:W-:Y:S01]  /*5ec0*/  @!PT LDS RZ, [RZ] ;  /* 0x00000000fffff984 */ /* 0x000fe20000000800 */
[----:B------:R-:W-:Y:S01]  /*5ed0*/  @!PT LDS RZ, [RZ] ;  /* 0x00000000fffff984 */ /* 0x000fe20000000800 */
[----:B------:R-:W-:Y:S01]  /*5ee0*/  @!PT LDS RZ, [RZ] ;  /* 0x00000000fffff984 */ /* 0x000fe20000000800 */
[----:B------:R-:W-:Y:S01]  /*5ef0*/  @!PT LDS RZ, [RZ] ;  /* 0x00000000fffff984 */ /* 0x000fe20000000800 */
[----:B------:R5:W-:Y:S06]  /*5f00*/  MEMBAR.ALL.CTA ;  /* 0x0000000000007992 */ /* 0x000bec0000008000 */
[----:B-----5:R-:W5:Y:S01]  /*5f10*/  FENCE.VIEW.ASYNC.S ;  /* 0x00000000000073c6 */ /* 0x020f620000000000 */
[----:B------:R-:W-:Y:S02]  /*5f20*/  SEL R3, RZ, 0x1, P1 ;  /* 0x00000001ff037807 */ /* 0x000fe40000800000 */
[----:B------:R-:W-:Y:S02]  /*5f30*/  SEL R181, R181, RZ, P1 ;  /* 0x000000ffb5b57207 */ /* 0x000fe40000800000 */
[----:B------:R-:W-:Y:S01]  /*5f40*/  LOP3.LUT R180, R180, R3, RZ, 0x3c, !PT ;  /* 0x00000003b4b47212 */ /* 0x000fe200078e3cff */
[----:B-----5:R1:W-:Y:S06]  /*5f50*/  SYNCS.ARRIVE.TRANS64.RED.A1T0 RZ, [R0+URZ], RZ ;  /* 0x000000ff00ff79a7 */ /* 0x0203ec00081004ff */
.L_x_100:
[----:B------:R-:W-:Y:S05]  /*5f60*/  BSYNC B1 ;  /* 0x0000000000017941 */ /* 0x000fea0003800000 */
.L_x_99:
[----:B-1----:R-:W-:Y:S04]  /*5f70*/  SHF.R.U32.HI R0, RZ, 0x15, R80 ;  /* 0x00000015ff007819 */ /* 0x002fe80000011650 */
[----:B------:R-:W-:Y:S01]  /*5f80*/  LOP3.LUT P1, RZ, R0, 0x3, R173, 0x48, !PT ;  /* 0x0000000300ff7812 */ /* 0x000fe200078248ad */
[----:B------:R-:W-:Y:S01]  /*5f90*/  @!UPT UIADD3 URZ, UPT, UPT, URZ, URZ, URZ ;  /* 0x000000fffffff290 */ /* 0x000fe2000fffe0ff */
[----:B----4-:R-:W-:Y:S11]  /*5fa0*/  @P0 BRA `(.L_x_104) ;  /* 0x0000000000080947 */ /* 0x010ff60003800000 */
[----:B------:R-:W1:Y:S02]  /*5fb0*/  SYNCS.PHASECHK.TRANS64.TRYWAIT P0, [R193+URZ+0x150], R2 ;  /* 0x00015002c10075a7 */ /* 0x000e6400080011ff */
[----:B-1----:R-:W-:Y:S05]  /*5fc0*/  @!P0 BRA `(.L_x_105) ;  /* 0x0000006000c88947 */ /* 0x002fea0003800000 */
.L_x_104:
[----:B------:R-:W-:Y:S04]  /*5fd0*/  BSSY.RECONVERGENT B6, `(.L_x_106) ;  /* 0x0000012000067945 */ /* 0x000fe80003800200 */
[----:B------:R-:W-:Y:S05]  /*5fe0*/  @!P1 BRA `(.L_x_107) ;  /* 0x0000000000409947 */ /* 0x000fea0003800000 */
[----:B------:R-:W4:Y:S01]  /*5ff0*/  LDCU.64 UR8, c[0x4][0x78] ;  /* 0x01000f00ff0877ac */ /* 0x000f220008000a00 */
[----:B------:R-:W-:Y:S01]  /*6000*/  MOV R3, 0x0 ;  /* 0x0000000000037802 */ /* 0x000fe20000000f00 */
[----:B------:R-:W-:Y:S02]  /*6010*/  HFMA2 R12, -RZ, RZ, 0, 5.9604644775390625e-08 ;  /* 0x00000001ff0c7431 */ /* 0x000fe400000001ff */
[----:B------:R-:W-:Y:S02]  /*6020*/  IMAD.MOV.U32 R8, RZ, RZ, 0x192 ;  /* 0x00000192ff087424 */ /* 0x000fe400078e00ff */
[----:B------:R-:W-:Y:S01]  /*6030*/  IMAD.MOV.U32 R13, RZ, RZ, RZ ;  /* 0x000000ffff0d7224 */ /* 0x000fe200078e00ff */
[----:B------:R-:W5:Y:S01]  /*6040*/  LDCU.64 UR6, c[0x4][0x80] ;  /* 0x01001000ff0677ac */ /* 0x000f620008000a00 */
[----:B-1----:R-:W1:Y:S01]  /*6050*/  LDC.64 R2, c[0x4][R3] ;  /* 0x0100000003027b82 */ /* 0x002e620000000a00 */
[----:B------:R-:W2:Y:S01]  /*6060*/  LDCU.64 UR4, c[0x4][0x18] ;  /* 0x01000300ff0477ac */ /* 0x000ea20008000a00 */
[----:B----4-:R-:W-:Y:S01]  /*6070*/  MOV R5, UR9 ;  /* 0x0000000900057c02 */ /* 0x010fe20008000f00 */
[----:B------:R-:W-:Y:S01]  /*6080*/  IMAD.U32 R4, RZ, RZ, UR8 ;  /* 0x00000008ff047e24 */ /* 0x000fe2000f8e00ff */
[----:B-----5:R-:W-:Y:S01]  /*6090*/  MOV R7, UR7 ;  /* 0x0000000700077c02 */ /* 0x020fe20008000f00 */
[----:B------:R-:W-:Y:S01]  /*60a0*/  IMAD.U32 R6, RZ, RZ, UR6 ;  /* 0x00000006ff067e24 */ /* 0x000fe2000f8e00ff */
[----:B--2---:R-:W-:Y:S01]  /*60b0*/  MOV R11, UR5 ;  /* 0x00000005000b7c02 */ /* 0x004fe20008000f00 */
[----:B------:R-:W-:Y:S02]  /*60c0*/  IMAD.U32 R10, RZ, RZ, UR4 ;  /* 0x00000004ff0a7e24 */ /* 0x000fe4000f8e00ff */
[----:B------:R-:W-:Y:S07]  /*60d0*/  LEPC R20, `(.L_x_107) ;  /* 0x000000001014794e */ /* 0x000fee0000000000 */
[----:B-1-3--:R-:W-:Y:S05]  /*60e0*/  CALL.ABS.NOINC R2 ;  /* 0x0000000002007343 */ /* 0x00afea0003c00000 */
.L_x_107:
[----:B------:R-:W-:Y:S05]  /*60f0*/  BSYNC.RECONVERGENT B6 ;  /* 0x0000000000067941 */ /* 0x000fea0003800200 */
.L_x_106:
[-C--:B---3--:R-:W-:Y:S01]  /*6100*/  F2FP.F16.E4M3.UNPACK_B R83, R148.reuse ;  /* 0x00000094ff53723e */ /* 0x088fe200020006ff */
[----:B------:R-:W-:Y:S05]  /*6110*/  WARPSYNC.ALL ;  /* 0x0000000000007948 */ /* 0x000fea0003800000 */
[----:B------:R-:W-:Y:S01]  /*6120*/  R2UR UR4, R80 ;  /* 0x00000000500472ca */ /* 0x000fe200000e0000 */
[--C-:B------:R-:W-:Y:S01]  /*6130*/  HADD2.F32 R82, -RZ, R83.reuse.H0_H0 ;  /* 0x20000053ff527230 */ /* 0x100fe20000004100 */
[----:B------:R-:W-:Y:S01]  /*6140*/  F2FP.F16.E4M3.UNPACK_B R85, R148.H1 ;  /* 0x00000094ff55723e */ /* 0x000fe200030006ff */
[----:B------:R-:W-:Y:S01]  /*6150*/  HADD2.F32 R83, -RZ, R83.H1_H1 ;  /* 0x30000053ff537230 */ /* 0x000fe20000004100 */
[-C--:B------:R-:W-:Y:S01]  /*6160*/  F2FP.F16.E4M3.UNPACK_B R87, R149.reuse ;  /* 0x00000095ff57723e */ /* 0x080fe200020006ff */
[----:B------:R-:W-:Y:S01]  /*6170*/  BSSY.RECONVERGENT B0, `(.L_x_108) ;  /* 0x000011d000007945 */ /* 0x000fe20003800200 */
[----:B------:R-:W-:Y:S01]  /*6180*/  F2FP.F16.E4M3.UNPACK_B R89, R149.H1 ;  /* 0x00000095ff59723e */ /* 0x000fe200030006ff */
[----:B------:R-:W-:Y:S01]  /*6190*/  HADD2.F32 R84, -RZ, R85.H0_H0 ;  /* 0x20000055ff547230 */ /* 0x000fe20000004100 */
[-C--:B------:R-:W-:Y:S01]  /*61a0*/  F2FP.F16.E4M3.UNPACK_B R91, R150.reuse ;  /* 0x00000096ff5b723e */ /* 0x080fe200020006ff */
[----:B------:R-:W-:Y:S01]  /*61b0*/  HADD2.F32 R88, -RZ, R87.H1_H1 ;  /* 0x30000057ff587230 */ /* 0x000fe20000004100 */
[----:B------:R-:W-:Y:S01]  /*61c0*/  F2FP.F16.E4M3.UNPACK_B R93, R150.H1 ;  /* 0x00000096ff5d723e */ /* 0x000fe200030006ff */
[----:B------:R-:W-:Y:S01]  /*61d0*/  HADD2.F32 R86, -RZ, R85.H1_H1 ;  /* 0x30000055ff567230 */ /* 0x000fe20000004100 */
[-C--:B------:R-:W-:Y:S01]  /*61e0*/  F2FP.F16.E4M3.UNPACK_B R95, R151.reuse ;  /* 0x00000097ff5f723e */ /* 0x080fe200020006ff */
[----:B------:R-:W2:Y:S01]  /*61f0*/  LDTM.x64 R4, tmem[UR4] ;  /* 0x00000004000479ee */ /* 0x000ea20008340000 */
[----:B------:R-:W-:Y:S01]  /*6200*/  F2FP.F16.E4M3.UNPACK_B R97, R151.H1 ;  /* 0x00000097ff61723e */ /* 0x000fe200030006ff */
[----:B------:R-:W-:Y:S01]  /*6210*/  HADD2.F32 R85, -RZ, R87.H0_H0 ;  /* 0x20000057ff557230 */ /* 0x000fe20000004100 */
[-C--:B------:R-:W-:Y:S01]  /*6220*/  F2FP.F16.E4M3.UNPACK_B R99, R152.reuse ;  /* 0x00000098ff63723e */ /* 0x080fe200020006ff */
[----:B------:R-:W-:Y:S01]  /*6230*/  HADD2.F32 R87, -RZ, R89.H0_H0 ;  /* 0x20000059ff577230 */ /* 0x000fe20000004100 */
[----:B------:R-:W-:Y:S01]  /*6240*/  F2FP.F16.E4M3.UNPACK_B R101, R152.H1 ;  /* 0x00000098ff65723e */ /* 0x000fe200030006ff */
[----:B------:R-:W-:Y:S01]  /*6250*/  HADD2.F32 R92, -RZ, R91.H1_H1 ;  /* 0x3000005bff5c7230 */ /* 0x000fe20000004100 */
[----:B------:R-:W-:Y:S01]  /*6260*/  SHF.L.U32 R199, R176, 0x4, RZ ;  /* 0x00000004b0c77819 */ /* 0x000fe200000006ff */
[----:B------:R-:W-:Y:S01]  /*6270*/  HADD2.F32 R96, -RZ, R95.H1_H1 ;  /* 0x3000005fff607230 */ /* 0x000fe20000004100 */
[----:B------:R-:W-:Y:S01]  /*6280*/  SHF.L.U32 R207, R175, 0x4, RZ ;  /* 0x00000004afcf7819 */ /* 0x000fe200000006ff */
[----:B------:R-:W-:Y:S01]  /*6290*/  HADD2.F32 R100, -RZ, R99.H1_H1 ;  /* 0x30000063ff647230 */ /* 0x000fe20000004100 */
[----:B------:R-:W-:Y:S01]  /*62a0*/  IADD3 R192, PT, PT, R186, R199, RZ ;  /* 0x000000c7bac07210 */ /* 0x000fe20007ffe0ff */
[----:B------:R-:W-:Y:S01]  /*62b0*/  HADD2.F32 R90, -RZ, R89.H1_H1 ;  /* 0x30000059ff5a7230 */ /* 0x000fe20000004100 */
[----:B------:R-:W-:Y:S01]  /*62c0*/  SHF.L.U32 R205, R184, 0x4, RZ ;  /* 0x00000004b8cd7819 */ /* 0x000fe200000006ff */
[----:B------:R-:W-:Y:S01]  /*62d0*/  HADD2.F32 R89, -RZ, R91.H0_H0 ;  /* 0x2000005bff597230 */ /* 0x000fe20000004100 */
[-C--:B------:R-:W-:Y:S01]  /*62e0*/  F2FP.F16.E4M3.UNPACK_B R103, R153.reuse ;  /* 0x00000099ff67723e */ /* 0x080fe200020006ff */
[--C-:B------:R-:W-:Y:S01]  /*62f0*/  HADD2.F32 R91, -RZ, R93.reuse.H0_H0 ;  /* 0x2000005dff5b7230 */ /* 0x100fe20000004100 */
[----:B------:R-:W-:Y:S01]  /*6300*/  IADD3 R194, PT, PT, R205, R192, RZ ;  /* 0x000000c0cdc27210 */ /* 0x000fe20007ffe0ff */
[----:B------:R-:W-:Y:S01]  /*6310*/  HADD2.F32 R94, -RZ, R93.H1_H1 ;  /* 0x3000005dff5e7230 */ /* 0x000fe20000004100 */
[----:B------:R-:W-:Y:S01]  /*6320*/  F2FP.F16.E4M3.UNPACK_B R105, R153.H1 ;  /* 0x00000099ff69723e */ /* 0x000fe200030006ff */
[----:B------:R-:W-:Y:S01]  /*6330*/  HADD2.F32 R93, -RZ, R95.H0_H0 ;  /* 0x2000005fff5d7230 */ /* 0x000fe20000004100 */
[-C--:B------:R-:W-:Y:S01]  /*6340*/  F2FP.F16.E4M3.UNPACK_B R107, R154.reuse ;  /* 0x0000009aff6b723e */ /* 0x080fe200020006ff */
[----:B------:R-:W-:Y:S01]  /*6350*/  HADD2.F32 R104, -RZ, R103.H1_H1 ;  /* 0x30000067ff687230 */ /* 0x000fe20000004100 */
[----:B------:R-:W-:Y:S01]  /*6360*/  F2FP.F16.E4M3.UNPACK_B R109, R154.H1 ;  /* 0x0000009aff6d723e */ /* 0x000fe200030006ff */
[C---:B--2---:R-:W-:Y:S01]  /*6370*/  FMUL R0, R78.reuse, R4 ;  /* 0x000000044e007220 */ /* 0x044fe20000400000 */
[C---:B-1----:R-:W-:Y:S01]  /*6380*/  FMUL R2, R78.reuse, R5 ;  /* 0x000000054e027220 */ /* 0x042fe20000400000 */
[C---:B------:R-:W-:Y:S01]  /*6390*/  FMUL R4, R78.reuse, R8 ;  /* 0x000000084e047220 */ /* 0x040fe20000400000 */
[C---:B------:R-:W-:Y:S01]  /*63a0*/  FMUL R5, R78.reuse, R9 ;  /* 0x000000094e057220 */ /* 0x040fe20000400000 */
[C---:B------:R-:W-:Y:S01]  /*63b0*/  FFMA R0, R81.reuse, R82, R0 ;  /* 0x0000005251007223 */ /* 0x040fe20000000000 */
[C---:B------:R-:W-:Y:S01]  /*63c0*/  FFMA R2, R81.reuse, R83, R2 ;  /* 0x0000005351027223 */ /* 0x040fe20000000002 */
[C---:B------:R-:W-:Y:S01]  /*63d0*/  FMUL R8, R78.reuse, R12 ;  /* 0x0000000c4e087220 */ /* 0x040fe20000400000 */
[C---:B------:R-:W-:Y:S01]  /*63e0*/  FMUL R9, R78.reuse, R13 ;  /* 0x0000000d4e097220 */ /* 0x040fe20000400000 */
[C---:B------:R-:W-:Y:S01]  /*63f0*/  FMUL R12, R78.reuse, R16 ;  /* 0x000000104e0c7220 */ /* 0x040fe20000400000 */
[C---:B------:R-:W-:Y:S01]  /*6400*/  FMUL R13, R78.reuse, R17 ;  /* 0x000000114e0d7220 */ /* 0x040fe20000400000 */
[C---:B------:R-:W-:Y:S01]  /*6410*/  FMUL R16, R78.reuse, R20 ;  /* 0x000000144e107220 */ /* 0x040fe20000400000 */
[C---:B------:R-:W-:Y:S01]  /*6420*/  FMUL R17, R78.reuse, R21 ;  /* 0x000000154e117220 */ /* 0x040fe20000400000 */
[C---:B------:R-:W-:Y:S01]  /*6430*/  FMUL R20, R78.reuse, R24 ;  /* 0x000000184e147220 */ /* 0x040fe20000400000 */
[C---:B------:R-:W-:Y:S01]  /*6440*/  FMUL R21, R78.reuse, R25 ;  /* 0x000000194e157220 */ /* 0x040fe20000400000 */
[----:B------:R-:W-:Y:S02]  /*6450*/  HADD2.F32 R108, -RZ, R107.H1_H1 ;  /* 0x3000006bff6c7230 */ /* 0x000fe40000004100 */
[C---:B------:R-:W-:Y:S01]  /*6460*/  FMUL R24, R78.reuse, R28 ;  /* 0x0000001c4e187220 */ /* 0x040fe20000400000 */
[C---:B------:R-:W-:Y:S01]  /*6470*/  FMUL R25, R78.reuse, R29 ;  /* 0x0000001d4e197220 */ /* 0x040fe20000400000 */
[C---:B------:R-:W-:Y:S01]  /*6480*/  FMUL R28, R78.reuse, R32 ;  /* 0x000000204e1c7220 */ /* 0x040fe20000400000 */
[C---:B------:R-:W-:Y:S01]  /*6490*/  FMUL R29, R78.reuse, R33 ;  /* 0x000000214e1d7220 */ /* 0x040fe20000400000 */
[C---:B------:R-:W-:Y:S01]  /*64a0*/  FMUL R32, R78.reuse, R36 ;  /* 0x000000244e207220 */ /* 0x040fe20000400000 */
[----:B------:R-:W-:Y:S01]  /*64b0*/  F2FP.F16.E4M3.UNPACK_B R111, R155 ;  /* 0x0000009bff6f723e */ /* 0x000fe200020006ff */
[C---:B------:R-:W-:Y:S01]  /*64c0*/  FMUL R33, R78.reuse, R37 ;  /* 0x000000254e217220 */ /* 0x040fe20000400000 */
[C---:B------:R-:W-:Y:S01]  /*64d0*/  FMUL R36, R78.reuse, R40 ;  /* 0x000000284e247220 */ /* 0x040fe20000400000 */
[----:B------:R-:W-:Y:S01]  /*64e0*/  F2FP.F16.E4M3.UNPACK_B R113, R155.H1 ;  /* 0x0000009bff71723e */ /* 0x000fe200030006ff */
[C---:B------:R-:W-:Y:S01]  /*64f0*/  FMUL R37, R78.reuse, R41 ;  /* 0x000000294e257220 */ /* 0x040fe20000400000 */
[----:B------:R-:W-:Y:S02]  /*6500*/  HADD2.F32 R112, -RZ, R111.H1_H1 ;  /* 0x3000006fff707230 */ /* 0x000fe40000004100 */
        /* <DEDUP_REMOVED lines=26> */
[C---:B------:R-:W-:Y:S01]  /*66b0*/  FFMA R3, R81.reuse, R84, R3 ;  /* 0x0000005451037223 */ /* 0x040fe20000000003 */
[C---:B------:R-:W-:Y:S01]  /*66c0*/  FFMA R7, R81.reuse, R86, R7 ;  /* 0x0000005651077223 */ /* 0x040fe20000000007 */
[----:B------:R-:W-:Y:S01]  /*66d0*/  F2FP.F16.E4M3.UNPACK_B R131, R160 ;  /* 0x000000a0ff83723e */ /* 0x000fe200020006ff */
[C---:B------:R-:W-:Y:S01]  /*66e0*/  FFMA R4, R81.reuse, R85, R4 ;  /* 0x0000005551047223 */ /* 0x040fe20000000004 */
[C---:B------:R-:W-:Y:S01]  /*66f0*/  FFMA R5, R81.reuse, R88, R5 ;  /* 0x0000005851057223 */ /* 0x040fe20000000005 */
[----:B------:R-:W-:Y:S01]  /*6700*/  F2FP.F16.E4M3.UNPACK_B R133, R160.H1 ;  /* 0x000000a0ff85723e */ /* 0x000fe200030006ff */
[----:B------:R-:W-:Y:S01]  /*6710*/  FFMA R6, R81, R87, R6 ;  /* 0x0000005751067223 */ /* 0x000fe20000000006 */
[----:B------:R-:W-:Y:S01]  /*6720*/  F2FP.SATFINITE.E4M3.F32.PACK_AB_MERGE_C R195, R7, R3, RZ ;  /* 0x0000000307c3723e */ /* 0x000fe200048070ff */
[----:B------:R-:W-:Y:S02]  /*6730*/  HADD2.F32 R128, -RZ, R127.H1_H1 ;  /* 0x3000007fff807230 */ /* 0x000fe40000004100 */
[----:B------:R-:W-:Y:S01]  /*6740*/  FMUL R11, R78, R11 ;  /* 0x0000000b4e0b7220 */ /* 0x000fe20000400000 */
[----:B------:R-:W-:Y:S01]  /*6750*/  HADD2.F32 R132, -RZ, R131.H1_H1 ;  /* 0x30000083ff847230 */ /* 0x000fe20000004100 */
[----:B------:R-:W-:Y:S01]  /*6760*/  F2FP.SATFINITE.E4M3.F32.PACK_AB_MERGE_C R200, R2, R0, R195 ;  /* 0x0000000002c8723e */ /* 0x000fe200048070c3 */
[----:B------:R-:W-:Y:S01]  /*6770*/  FMUL R10, R78, R14 ;  /* 0x0000000e4e0a7220 */ /* 0x000fe20000400000 */
[----:B------:R-:W-:Y:S01]  /*6780*/  IADD3 R195, PT, PT, R186, R207, RZ ;  /* 0x000000cfbac37210 */ /* 0x000fe20007ffe0ff */
[C---:B------:R-:W-:Y:S01]  /*6790*/  FFMA R11, R81.reuse, R90, R11 ;  /* 0x0000005a510b7223 */ /* 0x040fe2000000000b */
[C---:B------:R-:W-:Y:S01]  /*67a0*/  FFMA R8, R81.reuse, R89, R8 ;  /* 0x0000005951087223 */ /* 0x040fe20000000008 */
[C---:B------:R-:W-:Y:S01]  /*67b0*/  FFMA R9, R81.reuse, R92, R9 ;  /* 0x0000005c51097223 */ /* 0x040fe20000000009 */
[--C-:B------:R-:W-:Y:S02]  /*67c0*/  HADD2.F32 R95, -RZ, R97.reuse.H0_H0 ;  /* 0x20000061ff5f7230 */ /* 0x100fe40000004100 */
[----:B------:R-:W-:Y:S01]  /*67d0*/  FFMA R10, R81, R91, R10 ;  /* 0x0000005b510a7223 */ /* 0x000fe2000000000a */
[----:B------:R-:W-:Y:S01]  /*67e0*/  F2FP.SATFINITE.E4M3.F32.PACK_AB_MERGE_C R201, R11, R6, RZ ;  /* 0x000000060bc9723e */ /* 0x000fe200048070ff */
[C---:B------:R-:W-:Y:S01]  /*67f0*/  FMUL R15, R78.reuse, R15 ;  /* 0x0000000f4e0f7220 */ /* 0x040fe20000400000 */
[----:B------:R-:W-:Y:S02]  /*6800*/  HADD2.F32 R98, -RZ, R97.H1_H1 ;  /* 0x30000061ff627230 */ /* 0x000fe40000004100 */
[C---:B------:R-:W-:Y:S01]  /*6810*/  FMUL R14, R78.reuse, R18 ;  /* 0x000000124e0e7220 */ /* 0x040fe20000400000 */
[----:B------:R-:W-:Y:S01]  /*6820*/  F2FP.SATFINITE.E4M3.F32.PACK_AB_MERGE_C R201, R5, R4, R201 ;  /* 0x0000000405c9723e */ /* 0x000fe200048070c9 */
[----:B------:R-:W-:Y:S02]  /*6830*/  HADD2.F32 R97, -RZ, R99.H0_H0 ;  /* 0x20000063ff617230 */ /* 0x000fe40000004100 */
[C---:B------:R-:W-:Y:S01]  /*6840*/  FFMA R15, R81.reuse, R94, R15 ;  /* 0x0000005e510f7223 */ /* 0x040fe2000000000f */
[C---:B------:R-:W-:Y:S01]  /*6850*/  FFMA R12, R81.reuse, R93, R12 ;  /* 0x0000005d510c7223 */ /* 0x040fe2000000000c */
[----:B------:R-:W-:Y:S01]  /*6860*/  FFMA R13, R81, R96, R13 ;  /* 0x00000060510d7223 */ /* 0x000fe2000000000d */
[----:B------:R-:W-:Y:S01]  /*6870*/  F2FP.F16.E4M3.UNPACK_B R135, R161 ;  /* 0x000000a1ff87723e */ /* 0x000fe200020006ff */
[--C-:B------:R-:W-:Y:S01]  /*6880*/  HADD2.F32 R99, -RZ, R101.reuse.H0_H0 ;  /* 0x20000065ff637230 */ /* 0x100fe20000004100 */
[----:B------:R-:W-:Y:S01]  /*6890*/  F2FP.SATFINITE.E4M3.F32.PACK_AB_MERGE_C R202, R15, R10, RZ ;  /* 0x0000000a0fca723e */ /* 0x000fe200048070ff */
[----:B------:R-:W-:Y:S01]  /*68a0*/  FFMA R14, R81, R95, R14 ;  /* 0x0000005f510e7223 */ /* 0x000fe2000000000e */
[C---:B------:R-:W-:Y:S01]  /*68b0*/  FMUL R19, R78.reuse, R19 ;  /* 0x000000134e137220 */ /* 0x040fe20000400000 */
[----:B------:R-:W-:Y:S01]  /*68c0*/  HADD2.F32 R102, -RZ, R101.H1_H1 ;  /* 0x30000065ff667230 */ /* 0x000fe20000004100 */
[----:B------:R-:W-:Y:S01]  /*68d0*/  F2FP.SATFINITE.E4M3.F32.PACK_AB_MERGE_C R202, R9, R8, R202 ;  /* 0x0000000809ca723e */ /* 0x000fe200048070ca */
[----:B------:R-:W-:Y:S02]  /*68e0*/  HADD2.F32 R101, -RZ, R103.H0_H0 ;  /* 0x20000067ff657230 */ /* 0x000fe40000004100 */
[C---:B------:R-:W-:Y:S01]  /*68f0*/  FFMA R19, R81.reuse, R98, R19 ;  /* 0x0000006251137223 */ /* 0x040fe20000000013 */
[C---:B------:R-:W-:Y:S01]  /*6900*/  FFMA R16, R81.reuse, R97, R16 ;  /* 0x0000006151107223 */ /* 0x040fe20000000010 */
[----:B------:R-:W-:Y:S01]  /*6910*/  FFMA R17, R81, R100, R17 ;  /* 0x0000006451117223 */ /* 0x000fe20000000011 */
[----:B------:R-:W-:Y:S02]  /*6920*/  HADD2.F32 R136, -RZ, R135.H1_H1 ;  /* 0x30000087ff887230 */ /* 0x000fe40000004100 */
[C---:B------:R-:W-:Y:S01]  /*6930*/  FMUL R18, R78.reuse, R22 ;  /* 0x000000164e127220 */ /* 0x040fe20000400000 */
[----:B------:R-:W-:Y:S01]  /*6940*/  F2FP.F16.E4M3.UNPACK_B R137, R161.H1 ;  /* 0x000000a1ff89723e */ /* 0x000fe200030006ff */
[C---:B------:R-:W-:Y:S01]  /*6950*/  FMUL R23, R78.reuse, R23 ;  /* 0x000000174e177220 */ /* 0x040fe20000400000 */
[--C-:B------:R-:W-:Y:S01]  /*6960*/  HADD2.F32 R103, -RZ, R105.reuse.H0_H0 ;  /* 0x20000069ff677230 */ /* 0x100fe20000004100 */
[----:B------:R-:W-:Y:S01]  /*6970*/  F2FP.SATFINITE.E4M3.F32.PACK_AB_MERGE_C R203, R19, R14, RZ ;  /* 0x0000000e13cb723e */ /* 0x000fe200048070ff */
[C---:B------:R-:W-:Y:S01]  /*6980*/  FFMA R18, R81.reuse, R99, R18 ;  /* 0x0000006351127223 */ /* 0x040fe20000000012 */
[C---:B------:R-:W-:Y:S01]  /*6990*/  FFMA R23, R81.reuse, R102, R23 ;  /* 0x0000006651177223 */ /* 0x040fe20000000017 */
[----:B------:R-:W-:Y:S01]  /*69a0*/  FFMA R20, R81, R101, R20 ;  /* 0x0000006551147223 */ /* 0x000fe20000000014 */
[----:B------:R-:W-:Y:S01]  /*69b0*/  F2FP.F16.E4M3.UNPACK_B R139, R162 ;  /* 0x000000a2ff8b723e */ /* 0x000fe200020006ff */
[----:B------:R-:W-:Y:S01]  /*69c0*/  HADD2.F32 R106, -RZ, R105.H1_H1 ;  /* 0x30000069ff6a7230 */ /* 0x000fe20000004100 */
[----:B------:R-:W-:Y:S01]  /*69d0*/  F2FP.SATFINITE.E4M3.F32.PACK_AB_MERGE_C R203, R13, R12, R203 ;  /* 0x0000000c0dcb723e */ /* 0x000fe200048070cb */
[----:B------:R-:W-:Y:S01]  /*69e0*/  FFMA R21, R81, R104, R21 ;  /* 0x0000006851157223 */ /* 0x000fe20000000015 */
[----:B------:R-:W-:Y:S01]  /*69f0*/  F2FP.SATFINITE.E4M3.F32.PACK_AB_MERGE_C R208, R23, R18, RZ ;  /* 0x0000001217d0723e */ /* 0x000fe200048070ff */
[----:B------:R-:W-:Y:S02]  /*6a00*/  HADD2.F32 R105, -RZ, R107.H0_H0 ;  /* 0x2000006bff697230 */ /* 0x000fe40000004100 */
[C---:B------:R-:W-:Y:S01]  /*6a10*/  FMUL R22, R78.reuse, R26 ;  /* 0x0000001a4e167220 */ /* 0x040fe20000400000 */
[----:B------:R1:W-:Y:S01]  /*6a20*/  STS.128 [R172+UR49+0x8200], R200 ;  /* 0x008200c8ac007988 */ /* 0x0003e20008000c31 */
[----:B------:R-:W-:Y:S01]  /*6a30*/  F2FP.SATFINITE.E4M3.F32.PACK_AB_MERGE_C R208, R17, R16, R208 ;  /* 0x0000001011d0723e */ /* 0x000fe200048070d0 */
[----:B------:R-:W-:Y:S02]  /*6a40*/  HADD2.F32 R140, -RZ, R139.H1_H1 ;  /* 0x3000008bff8c7230 */ /* 0x000fe40000004100 */
[C---:B------:R-:W-:Y:S01]  /*6a50*/  FFMA R22, R81.reuse, R103, R22 ;  /* 0x0000006751167223 */ /* 0x040fe20000000016 */
[C---:B------:R-:W-:Y:S01]  /*6a60*/  FMUL R27, R78.reuse, R27 ;  /* 0x0000001b4e1b7220 */ /* 0x040fe20000400000 */
[--C-:B------:R-:W-:Y:S02]  /*6a70*/  HADD2.F32 R107, -RZ, R109.reuse.H0_H0 ;  /* 0x2000006dff6b7230 */ /* 0x100fe40000004100 */
[C---:B------:R-:W-:Y:S01]  /*6a80*/  FMUL R26, R78.reuse, R30 ;  /* 0x0000001e4e1a7220 */ /* 0x040fe20000400000 */
[----:B------:R-:W-:Y:S02]  /*6a90*/  HADD2.F32 R110, -RZ, R109.H1_H1 ;  /* 0x3000006dff6e7230 */ /* 0x000fe40000004100 */
[C---:B------:R-:W-:Y:S01]  /*6aa0*/  FFMA R27, R81.reuse, R106, R27 ;  /* 0x0000006a511b7223 */ /* 0x040fe2000000001b */
[C---:B------:R-:W-:Y:S01]  /*6ab0*/  FFMA R24, R81.reuse, R105, R24 ;  /* 0x0000006951187223 */ /* 0x040fe20000000018 */
[----:B------:R-:W-:Y:S01]  /*6ac0*/  FFMA R25, R81, R108, R25 ;  /* 0x0000006c51197223 */ /* 0x000fe20000000019 */
[----:B------:R-:W-:Y:S01]  /*6ad0*/  F2FP.F16.E4M3.UNPACK_B R141, R162.H1 ;  /* 0x000000a2ff8d723e */ /* 0x000fe200030006ff */
[----:B------:R-:W-:Y:S01]  /*6ae0*/  HADD2.F32 R109, -RZ, R111.H0_H0 ;  /* 0x2000006fff6d7230 */ /* 0x000fe20000004100 */
[----:B------:R-:W-:Y:S01]  /*6af0*/  F2FP.SATFINITE.E4M3.F32.PACK_AB_MERGE_C R209, R27, R22, RZ ;  /* 0x000000161bd1723e */ /* 0x000fe200048070ff */
[----:B------:R-:W-:Y:S01]  /*6b00*/  FFMA R26, R81, R107, R26 ;  /* 0x0000006b511a7223 */ /* 0x000fe2000000001a */
[C---:B------:R-:W-:Y:S01]  /*6b10*/  FMUL R31, R78.reuse, R31 ;  /* 0x0000001f4e1f7220 */ /* 0x040fe20000400000 */
[--C-:B------:R-:W-:Y:S01]  /*6b20*/  HADD2.F32 R111, -RZ, R113.reuse.H0_H0 ;  /* 0x20000071ff6f7230 */ /* 0x100fe20000004100 */
[----:B------:R-:W-:Y:S01]  /*6b30*/  F2FP.SATFINITE.E4M3.F32.PACK_AB_MERGE_C R209, R21, R20, R209 ;  /* 0x0000001415d1723e */ /* 0x000fe200048070d1 */
[----:B------:R-:W-:Y:S02]  /*6b40*/  HADD2.F32 R114, -RZ, R113.H1_H1 ;  /* 0x30000071ff727230 */ /* 0x000fe40000004100 */
[C---:B------:R-:W-:Y:S01]  /*6b50*/  FFMA R31, R81.reuse, R110, R31 ;  /* 0x0000006e511f7223 */ /* 0x040fe2000000001f */
[C---:B------:R-:W-:Y:S01]  /*6b60*/  FFMA R28, R81.reuse, R109, R28 ;  /* 0x0000006d511c7223 */ /* 0x040fe2000000001c */
[----:B------:R-:W-:Y:S01]  /*6b70*/  FFMA R29, R81, R112, R29 ;  /* 0x00000070511d7223 */ /* 0x000fe2000000001d */
[----:B------:R-:W-:Y:S02]  /*6b80*/  HADD2.F32 R113, -RZ, R115.H0_H0 ;  /* 0x20000073ff717230 */ /* 0x000fe40000004100 */
[C---:B------:R-:W-:Y:S01]  /*6b90*/  FMUL R30, R78.reuse, R34 ;  /* 0x000000224e1e7220 */ /* 0x040fe20000400000 */
[----:B------:R-:W-:Y:S01]  /*6ba0*/  F2FP.F16.E4M3.UNPACK_B R143, R163 ;  /* 0x000000a3ff8f723e */ /* 0x000fe200020006ff */
[C---:B------:R-:W-:Y:S01]  /*6bb0*/  FMUL R35, R78.reuse, R35 ;  /* 0x000000234e237220 */ /* 0x040fe20000400000 */
[----:B------:R-:W-:Y:S01]  /*6bc0*/  HADD2.F32 R115, -RZ, R117.H0_H0 ;  /* 0x20000075ff737230 */ /* 0x000fe20000004100 */
[----:B------:R-:W-:Y:S01]  /*6bd0*/  F2FP.SATFINITE.E4M3.F32.PACK_AB_MERGE_C R210, R31, R26, RZ ;  /* 0x0000001a1fd2723e */ /* 0x000fe200048070ff */
[C---:B------:R-:W-:Y:S01]  /*6be0*/  FFMA R30, R81.reuse, R111, R30 ;  /* 0x0000006f511e7223 */ /* 0x040fe2000000001e */
[C---:B------:R-:W-:Y:S01]  /*6bf0*/  FFMA R35, R81.reuse, R114, R35 ;  /* 0x0000007251237223 */ /* 0x040fe20000000023 */
[C---:B------:R-:W-:Y:S01]  /*6c00*/  FFMA R32, R81.reuse, R113, R32 ;  /* 0x0000007151207223 */ /* 0x040fe20000000020 */
[----:B------:R-:W-:Y:S01]  /*6c10*/  F2FP.F16.E4M3.UNPACK_B R145, R163.H1 ;  /* 0x000000a3ff91723e */ /* 0x000fe200030006ff */
[----:B------:R-:W-:Y:S01]  /*6c20*/  FFMA R33, R81, R116, R33 ;  /* 0x0000007451217223 */ /* 0x000fe20000000021 */
[----:B------:R-:W-:Y:S01]  /*6c30*/  F2FP.SATFINITE.E4M3.F32.PACK_AB_MERGE_C R210, R25, R24, R210 ;  /* 0x0000001819d2723e */ /* 0x000fe200048070d2 */
[----:B------:R-:W-:Y:S01]  /*6c40*/  HADD2.F32 R144, -RZ, R143.H1_H1 ;  /* 0x3000008fff907230 */ /* 0x000fe20000004100 */
[----:B------:R-:W-:Y:S01]  /*6c50*/  F2FP.SATFINITE.E4M3.F32.PACK_AB_MERGE_C R211, R35, R30, RZ ;  /* 0x0000001e23d3723e */ /* 0x000fe200048070ff */
[----:B------:R-:W-:Y:S02]  /*6c60*/  HADD2.F32 R118, -RZ, R117.H1_H1 ;  /* 0x30000075ff767230 */ /* 0x000fe40000004100 */
[C---:B------:R-:W-:Y:S01]  /*6c70*/  FMUL R34, R78.reuse, R38 ;  /* 0x000000264e227220 */ /* 0x040fe20000400000 */
[----:B------:R-:W-:Y:S01]  /*6c80*/  HADD2.F32 R117, -RZ, R119.H0_H0 ;  /* 0x20000077ff757230 */ /* 0x000fe20000004100 */
[----:B------:R-:W-:Y:S01]  /*6c90*/  F2FP.SATFINITE.E4M3.F32.PACK_AB_MERGE_C R211, R29, R28, R211 ;  /* 0x0000001c1dd3723e */ /* 0x000fe200048070d3 */
[C---:B------:R-:W-:Y:S01]  /*6ca0*/  FMUL R39, R78.reuse, R39 ;  /* 0x000000274e277220 */ /* 0x040fe20000400000 */
[--C-:B------:R-:W-:Y:S02]  /*6cb0*/  HADD2.F32 R119, -RZ, R121.reuse.H0_H0 ;  /* 0x20000079ff777230 */ /* 0x100fe40000004100 */
[C---:B------:R-:W-:Y:S01]  /*6cc0*/  FFMA R34, R81.reuse, R115, R34 ;  /* 0x0000007351227223 */ /* 0x040fe20000000022 */
[----:B------:R-:W-:Y:S01]  /*6cd0*/  HADD2.F32 R122, -RZ, R121.H1_H1 ;  /* 0x30000079ff7a7230 */ /* 0x000fe20000004100 */
[----:B------:R1:W-:Y:S01]  /*6ce0*/  STS.128 [R192+0x8010], R208 ;  /* 0x008010d0c0007388 */ /* 0x0003e20000000c00 */
[----:B------:R-:W-:Y:S02]  /*6cf0*/  HADD2.F32 R121, -RZ, R123.H0_H0 ;  /* 0x2000007bff797230 */ /* 0x000fe40000004100 */
[C---:B------:R-:W-:Y:S01]  /*6d00*/  FFMA R39, R81.reuse, R118, R39 ;  /* 0x0000007651277223 */ /* 0x040fe20000000027 */
[C---:B------:R-:W-:Y:S01]  /*6d10*/  FFMA R36, R81.reuse, R117, R36 ;  /* 0x0000007551247223 */ /* 0x040fe20000000024 */
[----:B------:R-:W-:Y:S01]  /*6d20*/  FFMA R37, R81, R120, R37 ;  /* 0x0000007851257223 */ /* 0x000fe20000000025 */
[C---:B------:R-:W-:Y:S01]  /*6d30*/  FMUL R38, R78.reuse, R42 ;  /* 0x0000002a4e267220 */ /* 0x040fe20000400000 */
[----:B------:R-:W-:Y:S01]  /*6d40*/  ISETP.NE.AND P0, PT, R189, RZ, PT ;  /* 0x000000ffbd00720c */ /* 0x000fe20003f05270 */
[C---:B------:R-:W-:Y:S01]  /*6d50*/  FMUL R43, R78.reuse, R43 ;  /* 0x0000002b4e2b7220 */ /* 0x040fe20000400000 */
[--C-:B------:R-:W-:Y:S01]  /*6d60*/  HADD2.F32 R123, -RZ, R125.reuse.H0_H0 ;  /* 0x2000007dff7b7230 */ /* 0x100fe20000004100 */
[----:B------:R-:W-:Y:S01]  /*6d70*/  F2FP.SATFINITE.E4M3.F32.PACK_AB_MERGE_C R212, R39, R34, RZ ;  /* 0x0000002227d4723e */ /* 0x000fe200048070ff */
[C---:B------:R-:W-:Y:S01]  /*6d80*/  FFMA R38, R81.reuse, R119, R38 ;  /* 0x0000007751267223 */ /* 0x040fe20000000026 */
[C---:B------:R-:W-:Y:S01]  /*6d90*/  FFMA R43, R81.reuse, R122, R43 ;  /* 0x0000007a512b7223 */ /* 0x040fe2000000002b */
[----:B------:R-:W-:Y:S01]  /*6da0*/  FFMA R40, R81, R121, R40 ;  /* 0x0000007951287223 */ /* 0x000fe20000000028 */
[----:B------:R-:W-:Y:S01]  /*6db0*/  F2FP.SATFINITE.E4M3.F32.PACK_AB_MERGE_C R212, R33, R32, R212 ;  /* 0x0000002021d4723e */ /* 0x000fe200048070d4 */
[----:B------:R-:W-:Y:S01]  /*6dc0*/  FFMA R41, R81, R124, R41 ;  /* 0x0000007c51297223 */ /* 0x000fe20000000029 */
[----:B------:R-:W-:Y:S01]  /*6dd0*/  HADD2.F32 R126, -RZ, R125.H1_H1 ;  /* 0x3000007dff7e7230 */ /* 0x000fe20000004100 */
[----:B------:R-:W-:Y:S01]  /*6de0*/  F2FP.SATFINITE.E4M3.F32.PACK_AB_MERGE_C R213, R43, R38, RZ ;  /* 0x000000262bd5723e */ /* 0x000fe200048070ff */
[----:B------:R-:W-:Y:S02]  /*6df0*/  HADD2.F32 R125, -RZ, R127.H0_H0 ;  /* 0x2000007fff7d7230 */ /* 0x000fe40000004100 */
[C---:B------:R-:W-:Y:S01]  /*6e00*/  FMUL R42, R78.reuse, R46 ;  /* 0x0000002e4e2a7220 */ /* 0x040fe20000400000 */
[----:B------:R-:W-:Y:S01]  /*6e10*/  FMUL R47, R78, R47 ;  /* 0x0000002f4e2f7220 */ /* 0x000fe20000400000 */
[--C-:B------:R-:W-:Y:S01]  /*6e20*/  HADD2.F32 R127, -RZ, R129.reuse.H0_H0 ;  /* 0x20000081ff7f7230 */ /* 0x100fe20000004100 */
[----:B------:R-:W-:Y:S01]  /*6e30*/  F2FP.SATFINITE.E4M3.F32.PACK_AB_MERGE_C R213, R37, R36, R213 ;  /* 0x0000002425d5723e */ /* 0x000fe200048070d5 */
[C---:B------:R-:W-:Y:S01]  /*6e40*/  FFMA R42, R81.reuse, R123, R42 ;  /* 0x0000007b512a7223 */ /* 0x040fe2000000002a */
[C---:B------:R-:W-:Y:S01]  /*6e50*/  FFMA R47, R81.reuse, R126, R47 ;  /* 0x0000007e512f7223 */ /* 0x040fe2000000002f */
[C---:B------:R-:W-:Y:S01]  /*6e60*/  FFMA R44, R81.reuse, R125, R44 ;  /* 0x0000007d512c7223 */ /* 0x040fe2000000002c */
[----:B------:R-:W-:Y:S01]  /*6e70*/  ISETP.NE.AND P6, PT, R198, RZ, PT ;  /* 0x000000ffc600720c */ /* 0x000fe20003fc5270 */
[----:B------:R-:W-:Y:S01]  /*6e80*/  FFMA R45, R81, R128, R45 ;  /* 0x00000080512d7223 */ /* 0x000fe2000000002d */
[----:B------:R-:W-:Y:S01]  /*6e90*/  HADD2.F32 R130, -RZ, R129.H1_H1 ;  /* 0x30000081ff827230 */ /* 0x000fe20000004100 */
[----:B------:R-:W-:Y:S01]  /*6ea0*/  F2FP.SATFINITE.E4M3.F32.PACK_AB_MERGE_C R214, R47, R42, RZ ;  /* 0x0000002a2fd6723e */ /* 0x000fe200048070ff */
[----:B------:R-:W-:Y:S02]  /*6eb0*/  HADD2.F32 R129, -RZ, R131.H0_H0 ;  /* 0x20000083ff817230 */ /* 0x000fe40000004100 */
[C---:B------:R-:W-:Y:S01]  /*6ec0*/  FMUL R46, R78.reuse, R50 ;  /* 0x000000324e2e7220 */ /* 0x040fe20000400000 */
[C---:B------:R-:W-:Y:S01]  /*6ed0*/  FMUL R51, R78.reuse, R51 ;  /* 0x000000334e337220 */ /* 0x040fe20000400000 */
[--C-:B------:R-:W-:Y:S02]  /*6ee0*/  HADD2.F32 R131, -RZ, R133.reuse.H0_H0 ;  /* 0x20000085ff837230 */ /* 0x100fe40000004100 */
[C---:B------:R-:W-:Y:S01]  /*6ef0*/  FMUL R50, R78.reuse, R54 ;  /* 0x000000364e327220 */ /* 0x040fe20000400000 */
[C---:B------:R-:W-:Y:S01]  /*6f00*/  FFMA R46, R81.reuse, R127, R46 ;  /* 0x0000007f512e7223 */ /* 0x040fe2000000002e */
[----:B------:R-:W-:Y:S02]  /*6f10*/  HADD2.F32 R134, -RZ, R133.H1_H1 ;  /* 0x30000085ff867230 */ /* 0x000fe40000004100 */
[C---:B------:R-:W-:Y:S01]  /*6f20*/  FFMA R51, R81.reuse, R130, R51 ;  /* 0x0000008251337223 */ /* 0x040fe20000000033 */
[----:B------:R-:W-:Y:S02]  /*6f30*/  HADD2.F32 R133, -RZ, R135.H0_H0 ;  /* 0x20000087ff857230 */ /* 0x000fe40000004100 */
[C---:B------:R-:W-:Y:S01]  /*6f40*/  FMUL R55, R78.reuse, R55 ;  /* 0x000000374e377220 */ /* 0x040fe20000400000 */
[C---:B------:R-:W-:Y:S01]  /*6f50*/  FFMA R48, R81.reuse, R129, R48 ;  /* 0x0000008151307223 */ /* 0x040fe20000000030 */
[C---:B------:R-:W-:Y:S01]  /*6f60*/  FFMA R49, R81.reuse, R132, R49 ;  /* 0x0000008451317223 */ /* 0x040fe20000000031 */
[--C-:B------:R-:W-:Y:S02]  /*6f70*/  HADD2.F32 R135, -RZ, R137.reuse.H0_H0 ;  /* 0x20000089ff877230 */ /* 0x100fe40000004100 */
[C---:B------:R-:W-:Y:S01]  /*6f80*/  FFMA R50, R81.reuse, R131, R50 ;  /* 0x0000008351327223 */ /* 0x040fe20000000032 */
[----:B------:R-:W-:Y:S02]  /*6f90*/  HADD2.F32 R138, -RZ, R137.H1_H1 ;  /* 0x30000089ff8a7230 */ /* 0x000fe40000004100 */
[C---:B------:R-:W-:Y:S01]  /*6fa0*/  FMUL R54, R78.reuse, R58 ;  /* 0x0000003a4e367220 */ /* 0x040fe20000400000 */
[----:B------:R-:W-:Y:S02]  /*6fb0*/  HADD2.F32 R137, -RZ, R139.H0_H0 ;  /* 0x2000008bff897230 */ /* 0x000fe40000004100 */
[C---:B------:R-:W-:Y:S01]  /*6fc0*/  FFMA R55, R81.reuse, R134, R55 ;  /* 0x0000008651377223 */ /* 0x040fe20000000037 */
        /* <DEDUP_REMOVED lines=16> */
[----:B------:R-:W-:Y:S01]  /*70d0*/  FFMA R63, R81, R142, R63 ;  /* 0x0000008e513f7223 */ /* 0x000fe2000000003f */
[----:B------:R-:W-:Y:S01]  /*70e0*/  FMUL R67, R78, R67 ;  /* 0x000000434e437220 */ /* 0x000fe20000400000 */
[----:B------:R-:W-:Y:S01]  /*70f0*/  F2FP.SATFINITE.E4M3.F32.PACK_AB_MERGE_C R215, R51, R46, RZ ;  /* 0x0000002e33d7723e */ /* 0x000fe200048070ff */
[C---:B------:R-:W-:Y:S01]  /*7100*/  FFMA R60, R81.reuse, R141, R60 ;  /* 0x0000008d513c7223 */ /* 0x040fe2000000003c */
[C---:B------:R-:W-:Y:S01]  /*7110*/  FFMA R61, R81.reuse, R144, R61 ;  /* 0x00000090513d7223 */ /* 0x040fe2000000003d */
[C---:B------:R-:W-:Y:S01]  /*7120*/  FFMA R62, R81.reuse, R143, R62 ;  /* 0x0000008f513e7223 */ /* 0x040fe2000000003e */
[----:B------:R-:W-:Y:S01]  /*7130*/  FFMA R67, R81, R146, R67 ;  /* 0x0000009251437223 */ /* 0x000fe20000000043 */
[----:B------:R-:W-:Y:S02]  /*7140*/  F2FP.SATFINITE.E4M3.F32.PACK_AB_MERGE_C R214, R41, R40, R214 ;  /* 0x0000002829d6723e */ /* 0x000fe400048070d6 */
[----:B------:R-:W-:Y:S02]  /*7150*/  F2FP.SATFINITE.E4M3.F32.PACK_AB_MERGE_C R215, R45, R44, R215 ;  /* 0x0000002c2dd7723e */ /* 0x000fe400048070d7 */
[----:B------:R-:W-:Y:S02]  /*7160*/  F2FP.SATFINITE.E4M3.F32.PACK_AB_MERGE_C R216, R55, R50, RZ ;  /* 0x0000003237d8723e */ /* 0x000fe400048070ff */
[----:B------:R-:W-:Y:S01]  /*7170*/  F2FP.SATFINITE.E4M3.F32.PACK_AB_MERGE_C R217, R59, R54, RZ ;  /* 0x000000363bd9723e */ /* 0x000fe200048070ff */
[----:B------:R1:W-:Y:S01]  /*7180*/  STS.128 [R195+0x8020], R212 ;  /* 0x008020d4c3007388 */ /* 0x0003e20000000c00 */
[----:B------:R-:W-:Y:S02]  /*7190*/  F2FP.SATFINITE.E4M3.F32.PACK_AB_MERGE_C R218, R63, R58, RZ ;  /* 0x0000003a3fda723e */ /* 0x000fe400048070ff */
[----:B------:R-:W-:Y:S02]  /*71a0*/  F2FP.SATFINITE.E4M3.F32.PACK_AB_MERGE_C R219, R67, R62, RZ ;  /* 0x0000003e43db723e */ /* 0x000fe400048070ff */
[----:B------:R-:W-:Y:S02]  /*71b0*/  F2FP.SATFINITE.E4M3.F32.PACK_AB_MERGE_C R216, R49, R48, R216 ;  /* 0x0000003031d8723e */ /* 0x000fe400048070d8 */
[----:B------:R-:W-:Y:S02]  /*71c0*/  F2FP.SATFINITE.E4M3.F32.PACK_AB_MERGE_C R217, R53, R52, R217 ;  /* 0x0000003435d9723e */ /* 0x000fe400048070d9 */
[----:B------:R-:W-:Y:S02]  /*71d0*/  F2FP.SATFINITE.E4M3.F32.PACK_AB_MERGE_C R218, R57, R56, R218 ;  /* 0x0000003839da723e */ /* 0x000fe400048070da */
[----:B------:R-:W-:Y:S02]  /*71e0*/  F2FP.SATFINITE.E4M3.F32.PACK_AB_MERGE_C R219, R61, R60, R219 ;  /* 0x0000003c3ddb723e */ /* 0x000fe400048070db */
[----:B------:R-:W-:Y:S02]  /*71f0*/  LEA R204, R181, UR49, 0x3 ;  /* 0x00000031b5cc7c11 */ /* 0x000fe4000f8e18ff */
[----:B------:R-:W-:Y:S01]  /*7200*/  @P6 SHF.L.U32 R221, R180, 0x1f, RZ ;  /* 0x0000001fb4dd6819 */ /* 0x000fe200000006ff */
[----:B------:R1:W-:Y:S01]  /*7210*/  STS.128 [R194+0x8010], R216 ;  /* 0x008010d8c2007388 */ /* 0x0003e20000000c00 */
[----:B------:R-:W-:Y:S01]  /*7220*/  @!PT LDS RZ, [RZ] ;  /* 0x00000000fffff984 */ /* 0x000fe20000000800 */
[----:B------:R-:W-:Y:S01]  /*7230*/  @!PT LDS RZ, [RZ] ;  /* 0x00000000fffff984 */ /* 0x000fe20000000800 */
[----:B------:R-:W-:Y:S01]  /*7240*/  @!PT LDS RZ, [RZ] ;  /* 0x00000000fffff984 */ /* 0x000fe20000000800 */
[----:B------:R-:W-:Y:S01]  /*7250*/  @!PT LDS RZ, [RZ] ;  /* 0x00000000fffff984 */ /* 0x000fe20000000800 */
[----:B------:R2:W-:Y:S07]  /*7260*/  MEMBAR.ALL.CTA ;  /* 0x0000000000007992 */ /* 0x0005ee0000008000 */
[----:B--2---:R-:W2:Y:S02]  /*7270*/  FENCE.VIEW.ASYNC.S ;  /* 0x00000000000073c6 */ /* 0x004ea40000000000 */
[----:B--2---:R-:W-:Y:S06]  /*7280*/  BAR.SYNC.DEFER_BLOCKING 0x1, 0x80 ;  /* 0x0042000000007b1d */ /* 0x004fec0000010000 */
[----:B------:R-:W-:Y:S05]  /*7290*/  @P0 BRA `(.L_x_109) ;  /* 0x0000000000280947 */ /* 0x000fea0003800000 */
[----:B------:R-:W-:Y:S02]  /*72a0*/  UIADD3 UR4, UPT, UPT, UR49, 0x8200, URZ ;  /* 0x0000820031047890 */ /* 0x000fe4000fffe0ff */
[----:B------:R-:W-:Y:S01]  /*72b0*/  UIADD3 UR6, UP0, UPT, UR52, 0x680, URZ ;  /* 0x0000068034067890 */ /* 0x000fe2000ff1e0ff */
[----:B------:R-:W-:Y:S03]  /*72c0*/  UMOV UR43, UR36 ;  /* 0x00000024002b7c82 */ /* 0x000fe60008000000 */
[----:B------:R-:W-:Y:S01]  /*72d0*/  MOV R188, UR4 ;  /* 0x0000000400bc7c02 */ /* 0x000fe20008000f00 */
[----:B------:R-:W-:Y:S03]  /*72e0*/  UIADD3.X UR7, UPT, UPT, URZ, UR53, URZ, UP0, !UPT ;  /* 0x00000035ff077290 */ /* 0x000fe600087fe4ff */
[----:B------:R-:W-:Y:S11]  /*72f0*/  R2UR UR40, R188 ;  /* 0x00000000bc2872ca */ /* 0x000ff600000e0000 */
[----:B------:R-:W-:Y:S02]  /*7300*/  @!UPT UIADD3 URZ, UPT, UPT, URZ, URZ, URZ ;  /* 0x000000fffffff290 */ /* 0x000fe4000fffe0ff */
[----:B------:R2:W-:Y:S01]  /*7310*/  UTMASTG.3D [UR40], [UR6] ;  /* 0x00000028060073b5 */ /* 0x0005e20008010000 */
[----:B------:R0:W-:Y:S01]  /*7320*/  UTMACMDFLUSH ;  /* 0x00000000000079b7 */ /* 0x0001e20000000000 */
[----:B--2---:R-:W-:Y:S04]  /*7330*/  DEPBAR.LE SB0, 0x1 ;  /* 0x000080400000791a */ /* 0x004fe80000000000 */
.L_x_109:
[----:B------:R-:W-:Y:S05]  /*7340*/  BSYNC.RECONVERGENT B0 ;  /* 0x0000000000007941 */ /* 0x000fea0003800200 */
.L_x_108:
[----:B------:R-:W-:Y:S06]  /*7350*/  BAR.SYNC.DEFER_BLOCKING 0x1, 0x80 ;  /* 0x0042000000007b1d */ /* 0x000fec0000010000 */
[----:B------:R-:W2:Y:S01]  /*7360*/  @P6 SYNCS.PHASECHK.TRANS64.TRYWAIT P0, [R204+URZ+0xe0], R221 ;  /* 0x0000e0ddcc0065a7 */ /* 0x000ea200080011ff */
[----:B------:R-:W-:Y:S01]  /*7370*/  BSSY B1, `(.L_x_110) ;  /* 0x0000023000017945 */ /* 0x000fe20003800000 */
[----:B--2---:R-:W-:Y:S03]  /*7380*/  @P6 SEL R196, RZ, 0x1, !P0 ;  /* 0x00000001ffc46807 */ /* 0x004fe60004000000 */
[----:B------:R-:W-:Y:S05]  /*7390*/  @!P6 BRA `(.L_x_111) ;  /* 0x000000000080e947 */ /* 0x000fea0003800000 */
[----:B------:R-:W-:Y:S01]  /*73a0*/  ISETP.NE.AND P1, PT, R197, RZ, PT ;  /* 0x000000ffc500720c */ /* 0x000fe20003f25270 */
[----:B------:R-:W-:Y:S01]  /*73b0*/  BSSY B0, `(.L_x_112) ;  /* 0x000000a000007945 */ /* 0x000fe20003800000 */
[----:B------:R-:W-:Y:S11]  /*73c0*/  ISETP.NE.AND P0, PT, R196, RZ, PT ;  /* 0x000000ffc400720c */ /* 0x000ff60003f05270 */
[----:B------:R-:W-:Y:S04]  /*73d0*/  @P1 IMAD R0, R181, 0x2000, R186 ;  /* 0x00002000b5001824 */ /* 0x000fe800078e02ba */
[C---:B------:R-:W-:Y:S01]  /*73e0*/  @P1 IMAD.IADD R6, R0.reuse, 0x1, R199 ;  /* 0x0000000100061824 */ /* 0x040fe200078e02c7 */
[----:B------:R-:W-:Y:S03]  /*73f0*/  @P1 IADD3 R4, PT, PT, R0, R207, RZ ;  /* 0x000000cf00041210 */ /* 0x000fe60007ffe0ff */
[----:B------:R-:W-:Y:S01]  /*7400*/  @P1 IMAD.IADD R2, R205, 0x1, R6 ;  /* 0x00000001cd021824 */ /* 0x000fe200078e0206 */
[----:B------:R-:W-:Y:S06]  /*7410*/  @P0 BRA `(.L_x_113) ;  /* 0x00000000000c0947 */ /* 0x000fec0003800000 */
[----:B------:R-:W-:Y:S04]  /*7420*/  SHF.L.U32 R3, R180, 0x1f, RZ ;  /* 0x0000001fb4037819 */ /* 0x000fe800000006ff */
[----:B------:R-:W2:Y:S02]  /*7430*/  SYNCS.PHASECHK.TRANS64.TRYWAIT P0, [R204+URZ+0xe0], R3 ;  /* 0x0000e003cc0075a7 */ /* 0x000ea400080011ff */
[----:B--2---:R-:W-:Y:S05]  /*7440*/  @!P0 BRA `(.L_x_114) ;  /* 0x0000004c00bc8947 */ /* 0x004fea0003800000 */
.L_x_113:
[----:B------:R-:W-:Y:S05]  /*7450*/  BSYNC B0 ;  /* 0x0000000000007941 */ /* 0x000fea0003800000 */
.L_x_112:
[----:B------:R-:W-:Y:S01]  /*7460*/  ISETP.NE.AND P0, PT, R197, RZ, PT ;  /* 0x000000ffc500720c */ /* 0x000fe20003f05270 */
[----:B--2---:R-:W-:Y:S02]  /*7470*/  VIADD R204, R204, 0x100 ;  /* 0x00000100cccc7836 */ /* 0x004fe40000000000 */
[----:B------:R-:W-:Y:S02]  /*7480*/  IMAD.U32 R3, RZ, RZ, UR37 ;  /* 0x00000025ff037e24 */ /* 0x000fe4000f8e00ff */
[----:B------:R-:W-:Y:S03]  /*7490*/  VIADD R181, R181, 0x1 ;  /* 0x00000001b5b57836 */ /* 0x000fe60000000000 */
[----:B------:R-:W-:Y:S05]  /*74a0*/  PRMT R3, R3, 0x654, R204 ;  /* 0x0000065403037816 */ /* 0x000fea00000000cc */
[----:B------:R2:W3:Y:S04]  /*74b0*/  @P0 LDS.128 R148, [R0] ;  /* 0x0000000000940984 */ /* 0x0004e80000000c00 */
[----:B------:R2:W4:Y:S04]  /*74c0*/  @P0 LDS.128 R156, [R4+0x20] ;  /* 0x00002000049c0984 */ /* 0x0005280000000c00 */
        /* <DEDUP_REMOVED lines=9> */
[----:B------:R-:W-:Y:S01]  /*7560*/  SEL R181, R181, RZ, P0 ;  /* 0x000000ffb5b57207 */ /* 0x000fe20000000000 */
[----:B-----5:R5:W-:Y:S02]  /*7570*/  SYNCS.ARRIVE.TRANS64.RED.A1T0 RZ, [R3+URZ], RZ ;  /* 0x000000ff03ff79a7 */ /* 0x020be400081004ff */
[----:B-----5:R-:W-:Y:S04]  /*7580*/  SEL R3, RZ, 0x1, P0 ;  /* 0x00000001ff037807 */ /* 0x020fe80000000000 */
[----:B--234-:R-:W-:Y:S02]  /*7590*/  LOP3.LUT R180, R180, R3, RZ, 0x3c, !PT ;  /* 0x00000003b4b47212 */ /* 0x01cfe400078e3cff */
.L_x_111:
[----:B------:R-:W-:Y:S05]  /*75a0*/  BSYNC B1 ;  /* 0x0000000000017941 */ /* 0x000fea0003800000 */
.L_x_110:
[----:B------:R-:W-:Y:S01]  /*75b0*/  VIADD R0, R80, 0x40 ;  /* 0x0000004050007836 */ /* 0x000fe20000000000 */
[----:B------:R-:W-:Y:S04]  /*75c0*/  BSSY.RECONVERGENT B6, `(.L_x_115) ;  /* 0x0000015000067945 */ /* 0x000fe80003800200 */
[----:B------:R-:W-:Y:S04]  /*75d0*/  SHF.R.U32.HI R0, RZ, 0x15, R0 ;  /* 0x00000015ff007819 */ /* 0x000fe80000011600 */
[----:B------:R-:W-:Y:S11]  /*75e0*/  LOP3.LUT P0, RZ, R0, 0x3, R173, 0x48, !PT ;  /* 0x0000000300ff7812 */ /* 0x000ff600078048ad */
[----:B------:R-:W-:Y:S02]  /*75f0*/  @!UPT UIADD3 URZ, UPT, UPT, URZ, URZ, URZ ;  /* 0x000000fffffff290 */ /* 0x000fe4000fffe0ff */
[----:B------:R-:W-:Y:S05]  /*7600*/  @!P0 BRA `(.L_x_116) ;  /* 0x0000000000408947 */ /* 0x000fea0003800000 */
[----:B------:R-:W2:Y:S01]  /*7610*/  LDCU.64 UR8, c[0x4][0x78] ;  /* 0x01000f00ff0877ac */ /* 0x000ea20008000a00 */
[----:B------:R-:W-:Y:S01]  /*7620*/  MOV R3, 0x0 ;  /* 0x0000000000037802 */ /* 0x000fe20000000f00 */
[----:B------:R-:W-:Y:S02]  /*7630*/  HFMA2 R12, -RZ, RZ, 0, 5.9604644775390625e-08 ;  /* 0x00000001ff0c7431 */ /* 0x000fe400000001ff */
[----:B------:R-:W-:Y:S02]  /*7640*/  IMAD.MOV.U32 R8, RZ, RZ, 0x192 ;  /* 0x00000192ff087424 */ /* 0x000fe400078e00ff */
[----:B------:R-:W-:Y:S01]  /*7650*/  IMAD.MOV.U32 R13, RZ, RZ, RZ ;  /* 0x000000ffff0d7224 */ /* 0x000fe200078e00ff */
[----:B------:R-:W3:Y:S01]  /*7660*/  LDCU.64 UR6, c[0x4][0x80] ;  /* 0x01001000ff0677ac */ /* 0x000ee20008000a00 */
[----:B------:R-:W4:Y:S01]  /*7670*/  LDC.64 R2, c[0x4][R3] ;  /* 0x0100000003027b82 */ /* 0x000f220000000a00 */
[----:B------:R-:W5:Y:S01]  /*7680*/  LDCU.64 UR4, c[0x4][0x18] ;  /* 0x01000300ff0477ac */ /* 0x000f620008000a00 */
[----:B--2---:R-:W-:Y:S01]  /*7690*/  MOV R5, UR9 ;  /* 0x0000000900057c02 */ /* 0x004fe20008000f00 */
[----:B------:R-:W-:Y:S01]  /*76a0*/  IMAD.U32 R4, RZ, RZ, UR8 ;  /* 0x00000008ff047e24 */ /* 0x000fe2000f8e00ff */
[----:B---3--:R-:W-:Y:S01]  /*76b0*/  MOV R7, UR7 ;  /* 0x0000000700077c02 */ /* 0x008fe20008000f00 */
[----:B------:R-:W-:Y:S01]  /*76c0*/  IMAD.U32 R6, RZ, RZ, UR6 ;  /* 0x00000006ff067e24 */ /* 0x000fe2000f8e00ff */
[----:B-----5:R-:W-:Y:S01]  /*76d0*/  MOV R11, UR5 ;  /* 0x00000005000b7c02 */ /* 0x020fe20008000f00 */
[----:B------:R-:W-:Y:S02]  /*76e0*/  IMAD.U32 R10, RZ, RZ, UR4 ;  /* 0x00000004ff0a7e24 */ /* 0x000fe4000f8e00ff */
[----:B------:R-:W-:Y:S07]  /*76f0*/  LEPC R20, `(.L_x_116) ;  /* 0x000000001014794e */ /* 0x000fee0000000000 */
[----:B-1--4-:R-:W-:Y:S05]  /*7700*/  CALL.ABS.NOINC R2 ;  /* 0x0000000002007343 */ /* 0x012fea0003c00000 */
.L_x_116:
[----:B------:R-:W-:Y:S05]  /*7710*/  BSYNC.RECONVERGENT B6 ;  /* 0x0000000000067941 */ /* 0x000fea0003800200 */
.L_x_115:
[----:B------:R-:W-:Y:S01]  /*7720*/  F2FP.F16.E4M3.UNPACK_B R4, R149 ;  /* 0x00000095ff04723e */ /* 0x000fe200020006ff */
[----:B------:R-:W-:Y:S05]  /*7730*/  WARPSYNC.ALL ;  /* 0x0000000000007948 */ /* 0x000fea0003800000 */
[----:B------:R-:W-:Y:S01]  /*7740*/  R2UR UR4, R80 ;  /* 0x00000000500472ca */ /* 0x000fe200000e0000 */
[--C-:B------:R-:W-:Y:S01]  /*7750*/  HADD2.F32 R88, -RZ, R4.reuse.H0_H0 ;  /* 0x20000004ff587230 */ /* 0x100fe20000004100 */
[-C--:B------:R-:W-:Y:S01]  /*7760*/  F2FP.F16.E4M3.UNPACK_B R0, R148.reuse ;  /* 0x00000094ff00723e */ /* 0x080fe200020006ff */
[----:B------:R-:W-:Y:S01]  /*7770*/  HADD2.F32 R83, -RZ, R4.H1_H1 ;  /* 0x30000004ff537230 */ /* 0x000fe20000004100 */
[----:B------:R-:W-:Y:S01]  /*7780*/  F2FP.F16.E4M3.UNPACK_B R4, R151 ;  /* 0x00000097ff04723e */ /* 0x000fe200020006ff */
[----:B------:R-:W-:Y:S01]  /*7790*/  BSSY.RECONVERGENT B0, `(.L_x_117) ;  /* 0x0000116000007945 */ /* 0x000fe20003800200 */
[----:B------:R-:W-:Y:S01]  /*77a0*/  F2FP.F16.E4M3.UNPACK_B R3, R148.H1 ;  /* 0x00000094ff03723e */ /* 0x000fe200030006ff */
[--C-:B------:R-:W-:Y:S01]  /*77b0*/  HADD2.F32 R2, -RZ, R0.reuse.H0_H0 ;  /* 0x20000000ff027230 */ /* 0x100fe20000004100 */
[----:B-1----:R-:W-:Y:S01]  /*77c0*/  F2FP.F16.E4M3.UNPACK_B R135, R162 ;  /* 0x000000a2ff87723e */ /* 0x002fe200020006ff */
[----:B------:R-:W-:Y:S01]  /*77d0*/  HADD2.F32 R82, -RZ, R0.H1_H1 ;  /* 0x30000000ff527230 */ /* 0x000fe20000004100 */
[----:B------:R-:W-:Y:S01]  /*77e0*/  F2FP.F16.E4M3.UNPACK_B R0, R149.H1 ;  /* 0x00000095ff00723e */ /* 0x000fe200030006ff */
[--C-:B------:R-:W-:Y:S01]  /*77f0*/  HADD2.F32 R84, -RZ, R3.reuse.H0_H0 ;  /* 0x20000003ff547230 */ /* 0x100fe20000004100 */
[----:B------:R-:W-:Y:S01]  /*7800*/  F2FP.F16.E4M3.UNPACK_B R125, R159.H1 ;  /* 0x0000009fff7d723e */ /* 0x000fe200030006ff */
[----:B------:R-:W-:Y:S01]  /*7810*/  HADD2.F32 R86, -RZ, R3.H1_H1 ;  /* 0x30000003ff567230 */ /* 0x000fe20000004100 */
[-C--:B------:R-:W-:Y:S01]  /*7820*/  F2FP.F16.E4M3.UNPACK_B R3, R150.reuse ;  /* 0x00000096ff03723e */ /* 0x080fe200020006ff */
[--C-:B------:R-:W-:Y:S01]  /*7830*/  HADD2.F32 R90, -RZ, R0.reuse.H0_H0 ;  /* 0x20000000ff5a7230 */ /* 0x100fe20000004100 */
[----:B------:R-:W-:Y:S01]  /*7840*/  ISETP.NE.AND P0, PT, R189, RZ, PT ;  /* 0x000000ffbd00720c */ /* 0x000fe20003f05270 */
[----:B------:R-:W-:Y:S01]  /*7850*/  HADD2.F32 R85, -RZ, R0.H1_H1 ;  /* 0x30000000ff557230 */ /* 0x000fe20000004100 */
[----:B------:R-:W-:Y:S01]  /*7860*/  F2FP.F16.E4M3.UNPACK_B R0, R150.H1 ;  /* 0x00000096ff00723e */ /* 0x000fe200030006ff */
[--C-:B------:R-:W-:Y:S01]  /*7870*/  HADD2.F32 R92, -RZ, R3.reuse.H0_H0 ;  /* 0x20000003ff5c7230 */ /* 0x100fe20000004100 */
[----:B------:R-:W-:Y:S01]  /*7880*/  ISETP.NE.AND P6, PT, R198, RZ, PT ;  /* 0x000000ffc600720c */ /* 0x000fe20003fc5270 */
[----:B------:R-:W-:Y:S01]  /*7890*/  HADD2.F32 R87, -RZ, R3.H1_H1 ;  /* 0x30000003ff577230 */ /* 0x000fe20000004100 */
[----:B------:R-:W-:Y:S01]  /*78a0*/  F2FP.F16.E4M3.UNPACK_B R3, R151.H1 ;  /* 0x00000097ff03723e */ /* 0x000fe200030006ff */
[--C-:B------:R-:W-:Y:S02]  /*78b0*/  HADD2.F32 R94, -RZ, R0.reuse.H0_H0 ;  /* 0x20000000ff5e7230 */ /* 0x100fe40000004100 */
[----:B------:R-:W-:Y:S01]  /*78c0*/  HADD2.F32 R89, -RZ, R0.H1_H1 ;  /* 0x30000000ff597230 */ /* 0x000fe20000004100 */
[-C--:B------:R-:W-:Y:S01]  /*78d0*/  F2FP.F16.E4M3.UNPACK_B R0, R152.reuse ;  /* 0x00000098ff00723e */ /* 0x080fe200020006ff */
[--C-:B------:R-:W-:Y:S02]  /*78e0*/  HADD2.F32 R96, -RZ, R4.reuse.H0_H0 ;  /* 0x20000004ff607230 */ /* 0x100fe40000004100 */
[----:B------:R-:W-:Y:S01]  /*78f0*/  HADD2.F32 R91, -RZ, R4.H1_H1 ;  /* 0x30000004ff5b7230 */ /* 0x000fe20000004100 */
[-C--:B------:R-:W-:Y:S01]  /*7900*/  F2FP.F16.E4M3.UNPACK_B R4, R153.reuse ;  /* 0x00000099ff04723e */ /* 0x080fe200020006ff */
[--C-:B------:R-:W-:Y:S02]  /*7910*/  HADD2.F32 R100, -RZ, R0.reuse.H0_H0 ;  /* 0x20000000ff647230 */ /* 0x100fe40000004100 */
[----:B------:R-:W-:Y:S01]  /*7920*/  HADD2.F32 R95, -RZ, R0.H1_H1 ;  /* 0x30000000ff5f7230 */ /* 0x000fe20000004100 */
[----:B------:R-:W-:Y:S01]  /*7930*/  F2FP.F16.E4M3.UNPACK_B R0, R153.H1 ;  /* 0x00000099ff00723e */ /* 0x000fe200030006ff */
[--C-:B------:R-:W-:Y:S02]  /*7940*/  HADD2.F32 R98, -RZ, R3.reuse.H0_H0 ;  /* 0x20000003ff627230 */ /* 0x100fe40000004100 */
[----:B------:R-:W-:Y:S01]  /*7950*/  HADD2.F32 R93, -RZ, R3.H1_H1 ;  /* 0x30000003ff5d7230 */ /* 0x000fe20000004100 */
[----:B------:R-:W-:Y:S01]  /*7960*/  F2FP.F16.E4M3.UNPACK_B R3, R152.H1 ;  /* 0x00000098ff03723e */ /* 0x000fe200030006ff */
[--C-:B------:R-:W-:Y:S02]  /*7970*/  HADD2.F32 R106, -RZ, R0.reuse.H0_H0 ;  /* 0x20000000ff6a7230 */ /* 0x100fe40000004100 */
[----:B------:R-:W-:Y:S01]  /*7980*/  HADD2.F32 R101, -RZ, R0.H1_H1 ;  /* 0x30000000ff657230 */ /* 0x000fe20000004100 */
[-C--:B------:R-:W-:Y:S01]  /*7990*/  F2FP.F16.E4M3.UNPACK_B R0, R154.reuse.H1 ;  /* 0x0000009aff00723e */ /* 0x080fe200030006ff */
[--C-:B------:R-:W-:Y:S02]  /*79a0*/  HADD2.F32 R104, -RZ, R4.reuse.H0_H0 ;  /* 0x20000004ff687230 */ /* 0x100fe40000004100 */
[----:B------:R-:W-:Y:S01]  /*79b0*/  HADD2.F32 R99, -RZ, R4.H1_H1 ;  /* 0x30000004ff637230 */ /* 0x000fe20000004100 */
[----:B------:R-:W-:Y:S01]  /*79c0*/  F2FP.F16.E4M3.UNPACK_B R4, R155 ;  /* 0x0000009bff04723e */ /* 0x000fe200020006ff */
[--C-:B------:R-:W-:Y:S02]  /*79d0*/  HADD2.F32 R102, -RZ, R3.reuse.H0_H0 ;  /* 0x20000003ff667230 */ /* 0x100fe40000004100 */
[----:B------:R-:W-:Y:S01]  /*79e0*/  HADD2.F32 R97, -RZ, R3.H1_H1 ;  /* 0x30000003ff617230 */ /* 0x000fe20000004100 */
[----:B------:R-:W-:Y:S01]  /*79f0*/  F2FP.F16.E4M3.UNPACK_B R3, R154 ;  /* 0x0000009aff03723e */ /* 0x000fe200020006ff */
[--C-:B------:R-:W-:Y:S02]  /*7a00*/  HADD2.F32 R110, -RZ, R0.reuse.H0_H0 ;  /* 0x20000000ff6e7230 */ /* 0x100fe40000004100 */
[----:B------:R-:W-:Y:S01]  /*7a10*/  HADD2.F32 R105, -RZ, R0.H1_H1 ;  /* 0x30000000ff697230 */ /* 0x000fe20000004100 */
[-C--:B------:R-:W-:Y:S01]  /*7a20*/  F2FP.F16.E4M3.UNPACK_B R0, R156.reuse ;  /* 0x0000009cff00723e */ /* 0x080fe200020006ff */
[--C-:B------:R-:W-:Y:S02]  /*7a30*/  HADD2.F32 R112, -RZ, R4.reuse.H0_H0 ;  /* 0x20000004ff707230 */ /* 0x100fe40000004100 */
[----:B------:R-:W-:Y:S01]  /*7a40*/  HADD2.F32 R107, -RZ, R4.H1_H1 ;  /* 0x30000004ff6b7230 */ /* 0x000fe20000004100 */
[----:B------:R-:W-:Y:S01]  /*7a50*/  F2FP.F16.E4M3.UNPACK_B R4, R157 ;  /* 0x0000009dff04723e */ /* 0x000fe200020006ff */
[--C-:B------:R-:W-:Y:S02]  /*7a60*/  HADD2.F32 R108, -RZ, R3.reuse.H0_H0 ;  /* 0x20000003ff6c7230 */ /* 0x100fe40000004100 */
[----:B------:R-:W-:Y:S01]  /*7a70*/  HADD2.F32 R103, -RZ, R3.H1_H1 ;  /* 0x30000003ff677230 */ /* 0x000fe20000004100 */
[----:B------:R-:W-:Y:S01]  /*7a80*/  F2FP.F16.E4M3.UNPACK_B R3, R155.H1 ;  /* 0x0000009bff03723e */ /* 0x000fe200030006ff */
[--C-:B------:R-:W-:Y:S02]  /*7a90*/  HADD2.F32 R116, -RZ, R0.reuse.H0_H0 ;  /* 0x20000000ff747230 */ /* 0x100fe40000004100 */
[----:B------:R-:W-:Y:S01]  /*7aa0*/  HADD2.F32 R111, -RZ, R0.H1_H1 ;  /* 0x30000000ff6f7230 */ /* 0x000fe20000004100 */
[----:B------:R-:W-:Y:S01]  /*7ab0*/  F2FP.F16.E4M3.UNPACK_B R0, R156.H1 ;  /* 0x0000009cff00723e */ /* 0x000fe200030006ff */
[--C-:B------:R-:W-:Y:S02]  /*7ac0*/  HADD2.F32 R120, -RZ, R4.reuse.H0_H0 ;  /* 0x20000004ff787230 */ /* 0x100fe40000004100 */
[----:B------:R-:W-:Y:S02]  /*7ad0*/  HADD2.F32 R115, -RZ, R4.H1_H1 ;  /* 0x30000004ff737230 */ /* 0x000fe40000004100 */
[--C-:B------:R-:W-:Y:S01]  /*7ae0*/  HADD2.F32 R114, -RZ, R3.reuse.H0_H0 ;  /* 0x20000003ff727230 */ /* 0x100fe20000004100 */
[----:B------:R-:W1:Y:S01]  /*7af0*/  LDTM.x64 R4, tmem[UR4+0x40] ;  /* 0x00004004000479ee */ /* 0x000e620008340000 */
[----:B------:R-:W-:Y:S01]  /*7b00*/  HADD2.F32 R109, -RZ, R3.H1_H1 ;  /* 0x30000003ff6d7230 */ /* 0x000fe20000004100 */
[----:B------:R-:W-:Y:S01]  /*7b10*/  F2FP.F16.E4M3.UNPACK_B R3, R157.H1 ;  /* 0x0000009dff03723e */ /* 0x000fe200030006ff */
        /* <DEDUP_REMOVED lines=14> */
[----:B------:R-:W-:Y:S01]  /*7c00*/  F2FP.F16.E4M3.UNPACK_B R0, R160.H1 ;  /* 0x000000a0ff00723e */ /* 0x000fe200030006ff */
[--C-:B------:R-:W-:Y:S02]  /*7c10*/  HADD2.F32 R132, -RZ, R3.reuse.H0_H0 ;  /* 0x20000003ff847230 */ /* 0x100fe40000004100 */
[C---:B-1----:R-:W-:Y:S01]  /*7c20*/  FMUL R7, R78.reuse, R7 ;  /* 0x000000074e077220 */ /* 0x042fe20000400000 */
        /* <DEDUP_REMOVED lines=10> */
[C---:B------:R-:W-:Y:S01]  /*7cd0*/  FMUL R0, R78.reuse, R4 ;  /* 0x000000044e007220 */ /* 0x040fe20000400000 */
[--C-:B------:R-:W-:Y:S01]  /*7ce0*/  HADD2.F32 R140, -RZ, R135.reuse.H0_H0 ;  /* 0x20000087ff8c7230 */ /* 0x100fe20000004100 */
[----:B------:R-:W-:Y:S01]  /*7cf0*/  F2FP.F16.E4M3.UNPACK_B R4, R163 ;  /* 0x000000a3ff04723e */ /* 0x000fe200020006ff */
[----:B------:R-:W-:Y:S02]  /*7d00*/  HADD2.F32 R135, -RZ, R135.H1_H1 ;  /* 0x30000087ff877230 */ /* 0x000fe40000004100 */
[C---:B------:R-:W-:Y:S01]  /*7d10*/  FFMA R0, R81.reuse, R2, R0 ;  /* 0x0000000251007223 */ /* 0x040fe20000000000 */
[C---:B------:R-:W-:Y:S01]  /*7d20*/  FMUL R2, R78.reuse, R5 ;  /* 0x000000054e027220 */ /* 0x040fe20000400000 */
[--C-:B------:R-:W-:Y:S01]  /*7d30*/  HADD2.F32 R142, -RZ, R3.reuse.H0_H0 ;  /* 0x20000003ff8e7230 */ /* 0x100fe20000004100 */
[----:B------:R-:W-:Y:S01]  /*7d40*/  F2FP.F16.E4M3.UNPACK_B R5, R163.H1 ;  /* 0x000000a3ff05723e */ /* 0x000fe200030006ff */
[----:B------:R-:W-:Y:S02]  /*7d50*/  HADD2.F32 R137, -RZ, R3.H1_H1 ;  /* 0x30000003ff897230 */ /* 0x000fe40000004100 */
[C---:B------:R-:W-:Y:S01]  /*7d60*/  FFMA R2, R81.reuse, R82, R2 ;  /* 0x0000005251027223 */ /* 0x040fe20000000002 */
[--C-:B------:R-:W-:Y:S02]  /*7d70*/  HADD2.F32 R82, -RZ, R4.reuse.H0_H0 ;  /* 0x20000004ff527230 */ /* 0x100fe40000004100 */
[C---:B------:R-:W-:Y:S01]  /*7d80*/  FMUL R3, R78.reuse, R6 ;  /* 0x000000064e037220 */ /* 0x040fe20000400000 */
[----:B------:R-:W-:Y:S02]  /*7d90*/  HADD2.F32 R139, -RZ, R4.H1_H1 ;  /* 0x30000004ff8b7230 */ /* 0x000fe40000004100 */
[C---:B------:R-:W-:Y:S01]  /*7da0*/  FMUL R4, R78.reuse, R9 ;  /* 0x000000094e047220 */ /* 0x040fe20000400000 */
[--C-:B------:R-:W-:Y:S02]  /*7db0*/  HADD2.F32 R141, -RZ, R5.reuse.H1_H1 ;  /* 0x30000005ff8d7230 */ /* 0x100fe40000004100 */
[C---:B------:R-:W-:Y:S01]  /*7dc0*/  FFMA R3, R81.reuse, R84, R3 ;  /* 0x0000005451037223 */ /* 0x040fe20000000003 */
[----:B------:R-:W-:Y:S01]  /*7dd0*/  FFMA R7, R81, R86, R7 ;  /* 0x0000005651077223 */ /* 0x000fe20000000007 */
[----:B------:R-:W-:Y:S02]  /*7de0*/  HADD2.F32 R84, -RZ, R5.H0_H0 ;  /* 0x20000005ff547230 */ /* 0x000fe40000004100 */
[C---:B------:R-:W-:Y:S01]  /*7df0*/  FMUL R5, R78.reuse, R10 ;  /* 0x0000000a4e057220 */ /* 0x040fe20000400000 */
[C---:B------:R-:W-:Y:S01]  /*7e00*/  FMUL R6, R78.reuse, R11 ;  /* 0x0000000b4e067220 */ /* 0x040fe20000400000 */
[C---:B------:R-:W-:Y:S01]  /*7e10*/  FMUL R11, R78.reuse, R16 ;  /* 0x000000104e0b7220 */ /* 0x040fe20000400000 */
[----:B------:R-:W-:Y:S01]  /*7e20*/  F2FP.SATFINITE.E4M3.F32.PACK_AB_MERGE_C R143, R7, R3, RZ ;  /* 0x00000003078f723e */ /* 0x000fe200048070ff */
[C---:B------:R-:W-:Y:S01]  /*7e30*/  FMUL R3, R78.reuse, R8 ;  /* 0x000000084e037220 */ /* 0x040fe20000400000 */
[C---:B------:R-:W-:Y:S01]  /*7e40*/  FMUL R7, R78.reuse, R12 ;  /* 0x0000000c4e077220 */ /* 0x040fe20000400000 */
[C---:B------:R-:W-:Y:S01]  /*7e50*/  FMUL R8, R78.reuse, R13 ;  /* 0x0000000d4e087220 */ /* 0x040fe20000400000 */
[C---:B------:R-:W-:Y:S01]  /*7e60*/  FMUL R12, R78.reuse, R17 ;  /* 0x000000114e0c7220 */ /* 0x040fe20000400000 */
[C---:B------:R-:W-:Y:S01]  /*7e70*/  FFMA R3, R81.reuse, R88, R3 ;  /* 0x0000005851037223 */ /* 0x040fe20000000003 */
[C---:B------:R-:W-:Y:S01]  /*7e80*/  FFMA R4, R81.reuse, R83, R4 ;  /* 0x0000005351047223 */ /* 0x040fe20000000004 */
[C---:B------:R-:W-:Y:S01]  /*7e90*/  FFMA R5, R81.reuse, R90, R5 ;  /* 0x0000005a51057223 */ /* 0x040fe20000000005 */
[C---:B------:R-:W-:Y:S01]  /*7ea0*/  FFMA R6, R81.reuse, R85, R6 ;  /* 0x0000005551067223 */ /* 0x040fe20000000006 */
[C---:B------:R-:W-:Y:S01]  /*7eb0*/  FFMA R7, R81.reuse, R92, R7 ;  /* 0x0000005c51077223 */ /* 0x040fe20000000007 */
[C---:B------:R-:W-:Y:S01]  /*7ec0*/  FFMA R8, R81.reuse, R87, R8 ;  /* 0x0000005751087223 */ /* 0x040fe20000000008 */
[C---:B------:R-:W-:Y:S01]  /*7ed0*/  FMUL R16, R78.reuse, R21 ;  /* 0x000000154e107220 */ /* 0x040fe20000400000 */
[----:B------:R-:W-:Y:S01]  /*7ee0*/  FMUL R9, R78, R14 ;  /* 0x0000000e4e097220 */ /* 0x000fe20000400000 */
[----:B------:R-:W-:Y:S01]  /*7ef0*/  F2FP.SATFINITE.E4M3.F32.PACK_AB_MERGE_C R5, R6, R5, RZ ;  /* 0x000000050605723e */ /* 0x000fe200048070ff */
[C---:B------:R-:W-:Y:S01]  /*7f00*/  FMUL R10, R78.reuse, R15 ;  /* 0x0000000f4e0a7220 */ /* 0x040fe20000400000 */
[C---:B------:R-:W-:Y:S01]  /*7f10*/  FMUL R15, R78.reuse, R20 ;  /* 0x000000144e0f7220 */ /* 0x040fe20000400000 */
[C---:B------:R-:W-:Y:S01]  /*7f20*/  FFMA R9, R81.reuse, R94, R9 ;  /* 0x0000005e51097223 */ /* 0x040fe20000000009 */
[C---:B------:R-:W-:Y:S01]  /*7f30*/  FMUL R20, R78.reuse, R25 ;  /* 0x000000194e147220 */ /* 0x040fe20000400000 */
[C---:B------:R-:W-:Y:S01]  /*7f40*/  FFMA R10, R81.reuse, R89, R10 ;  /* 0x00000059510a7223 */ /* 0x040fe2000000000a */
[C---:B------:R-:W-:Y:S01]  /*7f50*/  FFMA R11, R81.reuse, R96, R11 ;  /* 0x00000060510b7223 */ /* 0x040fe2000000000b */
[C---:B------:R-:W-:Y:S01]  /*7f60*/  FFMA R12, R81.reuse, R91, R12 ;  /* 0x0000005b510c7223 */ /* 0x040fe2000000000c */
[C---:B------:R-:W-:Y:S01]  /*7f70*/  FMUL R13, R78.reuse, R18 ;  /* 0x000000124e0d7220 */ /* 0x040fe20000400000 */
[----:B------:R-:W-:Y:S01]  /*7f80*/  FMUL R14, R78, R19 ;  /* 0x000000134e0e7220 */ /* 0x000fe20000400000 */
[----:B------:R-:W-:Y:S01]  /*7f90*/  F2FP.SATFINITE.E4M3.F32.PACK_AB_MERGE_C R9, R10, R9, RZ ;  /* 0x000000090a09723e */ /* 0x000fe200048070ff */
[C---:B------:R-:W-:Y:S01]  /*7fa0*/  FMUL R19, R78.reuse, R24 ;  /* 0x000000184e137220 */ /* 0x040fe20000400000 */
        /* <DEDUP_REMOVED lines=17> */
[----:B------:R-:W-:Y:S01]  /*80c0*/  FMUL R27, R78, R32 ;  /* 0x000000204e1b7220 */ /* 0x000fe20000400000 */
[C---:B------:R-:W-:Y:S01]  /*80d0*/  FFMA R21, R81.reuse, R106, R21 ;  /* 0x0000006a51157223 */ /* 0x040fe20000000015 */
[C---:B------:R-:W-:Y:S01]  /*80e0*/  FFMA R22, R81.reuse, R101, R22 ;  /* 0x0000006551167223 */ /* 0x040fe20000000016 */
[----:B------:R-:W-:Y:S01]  /*80f0*/  F2FP.SATFINITE.E4M3.F32.PACK_AB_MERGE_C R16, R16, R15, R17 ;  /* 0x0000000f1010723e */ /* 0x000fe20004807011 */
[C---:B------:R-:W-:Y:S01]  /*8100*/  FFMA R23, R81.reuse, R108, R23 ;  /* 0x0000006c51177223 */ /* 0x040fe20000000017 */
[C---:B------:R-:W-:Y:S01]  /*8110*/  FFMA R24, R81.reuse, R103, R24 ;  /* 0x0000006751187223 */ /* 0x040fe20000000018 */
[----:B------:R-:W-:Y:S01]  /*8120*/  FMUL R32, R78, R37 ;  /* 0x000000254e207220 */ /* 0x000fe20000400000 */
[----:B------:R-:W-:Y:S01]  /*8130*/  F2FP.SATFINITE.E4M3.F32.PACK_AB_MERGE_C R21, R22, R21, RZ ;  /* 0x000000151615723e */ /* 0x000fe200048070ff */
[C---:B------:R-:W-:Y:S01]  /*8140*/  FMUL R25, R78.reuse, R30 ;  /* 0x0000001e4e197220 */ /* 0x040fe20000400000 */
[C---:B------:R-:W-:Y:S01]  /*8150*/  FMUL R26, R78.reuse, R31 ;  /* 0x0000001f4e1a7220 */ /* 0x040fe20000400000 */
[----:B------:R-:W-:Y:S01]  /*8160*/  FMUL R31, R78, R36 ;  /* 0x000000244e1f7220 */ /* 0x000fe20000400000 */
[----:B------:R-:W-:Y:S01]  /*8170*/  F2FP.SATFINITE.E4M3.F32.PACK_AB_MERGE_C R17, R20, R19, R21 ;  /* 0x000000131411723e */ /* 0x000fe20004807015 */
        /* <DEDUP_REMOVED lines=8> */
[----:B------:R-:W-:Y:S01]  /*8200*/  FMUL R35, R78, R40 ;  /* 0x000000284e237220 */ /* 0x000fe20000400000 */
[C---:B------:R-:W-:Y:S01]  /*8210*/  FFMA R29, R81.reuse, R114, R29 ;  /* 0x00000072511d7223 */ /* 0x040fe2000000001d */
[----:B------:R-:W-:Y:S01]  /*8220*/  F2FP.SATFINITE.E4M3.F32.PACK_AB_MERGE_C R18, R24, R23, R18 ;  /* 0x000000171812723e */ /* 0x000fe20004807012 */
        /* <DEDUP_REMOVED lines=22> */
[C---:B------:R-:W-:Y:S01]  /*8390*/  FMUL R41, R78.reuse, R46 ;  /* 0x0000002e4e297220 */ /* 0x040fe20000400000 */
[C---:B------:R-:W-:Y:S01]  /*83a0*/  FMUL R42, R78.reuse, R47 ;  /* 0x0000002f4e2a7220 */ /* 0x040fe20000400000 */
[C---:B------:R-:W-:Y:S01]  /*83b0*/  FFMA R40, R81.reuse, R119, R40 ;  /* 0x0000007751287223 */ /* 0x040fe20000000028 */
[--C-:B------:R-:W-:Y:S02]  /*83c0*/  HADD2.F32 R130, -RZ, R125.reuse.H0_H0 ;  /* 0x2000007dff827230 */ /* 0x100fe40000004100 */
[C---:B------:R-:W-:Y:S01]  /*83d0*/  FFMA R41, R81.reuse, R126, R41 ;  /* 0x0000007e51297223 */ /* 0x040fe20000000029 */
[----:B------:R-:W-:Y:S02]  /*83e0*/  HADD2.F32 R125, -RZ, R125.H1_H1 ;  /* 0x3000007dff7d7230 */ /* 0x000fe40000004100 */
[C---:B------:R-:W-:Y:S01]  /*83f0*/  FMUL R45, R78.reuse, R50 ;  /* 0x000000324e2d7220 */ /* 0x040fe20000400000 */
[C---:B------:R-:W-:Y:S01]  /*8400*/  FFMA R42, R81.reuse, R121, R42 ;  /* 0x00000079512a7223 */ /* 0x040fe2000000002a */
[C---:B------:R-:W-:Y:S01]  /*8410*/  FMUL R46, R78.reuse, R51 ;  /* 0x000000334e2e7220 */ /* 0x040fe20000400000 */
[C---:B------:R-:W-:Y:S01]  /*8420*/  FFMA R43, R81.reuse, R128, R43 ;  /* 0x00000080512b7223 */ /* 0x040fe2000000002b */
[C---:B------:R-:W-:Y:S01]  /*8430*/  FMUL R47, R78.reuse, R52 ;  /* 0x000000344e2f7220 */ /* 0x040fe20000400000 */
        /* <DEDUP_REMOVED lines=10> */
[C---:B------:R-:W-:Y:S01]  /*84e0*/  FFMA R45, R81.reuse, R130, R45 ;  /* 0x00000082512d7223 */ /* 0x040fe2000000002d */
[C---:B------:R-:W-:Y:S01]  /*84f0*/  FMUL R59, R78.reuse, R64 ;  /* 0x000000404e3b7220 */ /* 0x040fe20000400000 */
[C---:B------:R-:W-:Y:S01]  /*8500*/  FMUL R60, R78.reuse, R65 ;  /* 0x000000414e3c7220 */ /* 0x040fe20000400000 */
[C---:B------:R-:W-:Y:S01]  /*8510*/  FMUL R61, R78.reuse, R66 ;  /* 0x000000424e3d7220 */ /* 0x040fe20000400000 */
[----:B------:R-:W-:Y:S01]  /*8520*/  FMUL R62, R78, R67 ;  /* 0x000000434e3e7220 */ /* 0x000fe20000400000 */
[C---:B------:R-:W-:Y:S01]  /*8530*/  FFMA R46, R81.reuse, R125, R46 ;  /* 0x0000007d512e7223 */ /* 0x040fe2000000002e */
[----:B------:R-:W-:Y:S01]  /*8540*/  F2FP.SATFINITE.E4M3.F32.PACK_AB_MERGE_C R64, R2, R0, R143 ;  /* 0x000000000240723e */ /* 0x000fe2000480708f */
[C---:B------:R-:W-:Y:S01]  /*8550*/  FFMA R47, R81.reuse, R132, R47 ;  /* 0x00000084512f7223 */ /* 0x040fe2000000002f */
[----:B------:R-:W-:Y:S01]  /*8560*/  F2FP.SATFINITE.E4M3.F32.PACK_AB_MERGE_C R65, R4, R3, R5 ;  /* 0x000000030441723e */ /* 0x000fe20004807005 */
[C---:B------:R-:W-:Y:S01]  /*8570*/  FFMA R48, R81.reuse, R127, R48 ;  /* 0x0000007f51307223 */ /* 0x040fe20000000030 */
[----:B------:R-:W-:Y:S01]  /*8580*/  F2FP.SATFINITE.E4M3.F32.PACK_AB_MERGE_C R66, R8, R7, R9 ;  /* 0x000000070842723e */ /* 0x000fe20004807009 */
[C---:B------:R-:W-:Y:S01]  /*8590*/  FFMA R49, R81.reuse, R134, R49 ;  /* 0x0000008651317223 */ /* 0x040fe20000000031 */
[----:B------:R-:W-:Y:S01]  /*85a0*/  F2FP.SATFINITE.E4M3.F32.PACK_AB_MERGE_C R67, R12, R11, R13 ;  /* 0x0000000b0c43723e */ /* 0x000fe2000480700d */
[----:B------:R-:W-:Y:S01]  /*85b0*/  FMUL R53, R78, R58 ;  /* 0x0000003a4e357220 */ /* 0x000fe20000400000 */
[C---:B------:R-:W-:Y:S01]  /*85c0*/  FFMA R50, R81.reuse, R129, R50 ;  /* 0x0000008151327223 */ /* 0x040fe20000000032 */
[C---:B------:R-:W-:Y:S01]  /*85d0*/  FFMA R51, R81.reuse, R136, R51 ;  /* 0x0000008851337223 */ /* 0x040fe20000000033 */
[C---:B------:R-:W-:Y:S01]  /*85e0*/  FFMA R52, R81.reuse, R131, R52 ;  /* 0x0000008351347223 */ /* 0x040fe20000000034 */
[----:B------:R1:W-:Y:S01]  /*85f0*/  STS.128 [R172+UR49+0xa200], R64 ;  /* 0x00a20040ac007988 */ /* 0x0003e20008000c31 */
[C---:B------:R-:W-:Y:S01]  /*8600*/  FFMA R53, R81.reuse, R138, R53 ;  /* 0x0000008a51357223 */ /* 0x040fe20000000035 */
[----:B------:R-:W-:Y:S01]  /*8610*/  F2FP.SATFINITE.E4M3.F32.PACK_AB_MERGE_C R37, R38, R37, RZ ;  /* 0x000000252625723e */ /* 0x000fe200048070ff */
[C---:B------:R-:W-:Y:S01]  /*8620*/  FFMA R54, R81.reuse, R133, R54 ;  /* 0x0000008551367223 */ /* 0x040fe20000000036 */
[----:B------:R-:W-:Y:S01]  /*8630*/  FMUL R58, R78, R63 ;  /* 0x0000003f4e3a7220 */ /* 0x000fe20000400000 */
[C---:B------:R-:W-:Y:S01]  /*8640*/  FFMA R55, R81.reuse, R140, R55 ;  /* 0x0000008c51377223 */ /* 0x040fe20000000037 */
[C---:B------:R-:W-:Y:S01]  /*8650*/  FFMA R56, R81.reuse, R135, R56 ;  /* 0x0000008751387223 */ /* 0x040fe20000000038 */
[C---:B------:R-:W-:Y:S01]  /*8660*/  FFMA R57, R81.reuse, R142, R57 ;  /* 0x0000008e51397223 */ /* 0x040fe20000000039 */
[----:B------:R1:W-:Y:S01]  /*8670*/  STS.128 [R192+0xa010], R16 ;  /* 0x00a01010c0007388 */ /* 0x0003e20000000c00 */
[----:B------:R-:W-:Y:S01]  /*8680*/  F2FP.SATFINITE.E4M3.F32.PACK_AB_MERGE_C R33, R36, R35, R37 ;  /* 0x000000232421723e */ /* 0x000fe20004807025 */
[C---:B------:R-:W-:Y:S01]  /*8690*/  FFMA R58, R81.reuse, R137, R58 ;  /* 0x00000089513a7223 */ /* 0x040fe2000000003a */
[----:B------:R-:W-:Y:S01]  /*86a0*/  F2FP.SATFINITE.E4M3.F32.PACK_AB_MERGE_C R34, R42, R41, RZ ;  /* 0x000000292a22723e */ /* 0x000fe200048070ff */
[C---:B------:R-:W-:Y:S01]  /*86b0*/  FFMA R59, R81.reuse, R82, R59 ;  /* 0x00000052513b7223 */ /* 0x040fe2000000003b */
[----:B------:R-:W-:Y:S01]  /*86c0*/  F2FP.SATFINITE.E4M3.F32.PACK_AB_MERGE_C R35, R46, R45, RZ ;  /* 0x0000002d2e23723e */ /* 0x000fe200048070ff */
        /* <DEDUP_REMOVED lines=25> */
[----:B------:R-:W-:Y:S02]  /*8860*/  UIADD3 UR8, UP0, UPT, UR52, 0x680, URZ ;  /* 0x0000068034087890 */ /* 0x000fe4000ff1e0ff */
[----:B------:R-:W-:Y:S02]  /*8870*/  UIADD3 UR5, UPT, UPT, UR41, 0x40, URZ ;  /* 0x0000004029057890 */ /* 0x000fe4000fffe0ff */
[----:B------:R-:W-:Y:S02]  /*8880*/  UIADD3 UR4, UPT, UPT, UR49, 0xa200, URZ ;  /* 0x0000a20031047890 */ /* 0x000fe4000fffe0ff */
[----:B------:R-:W-:Y:S01]  /*8890*/  UIADD3.X UR9, UPT, UPT, URZ, UR53, URZ, UP0, !UPT ;  /* 0x00000035ff097290 */ /* 0x000fe200087fe4ff */
[----:B------:R-:W-:Y:S01]  /*88a0*/  UMOV UR6, UR42 ;  /* 0x0000002a00067c82 */ /* 0x000fe20008000000 */
[----:B------:R-:W-:Y:S07]  /*88b0*/  UMOV UR7, UR36 ;  /* 0x0000002400077c82 */ /* 0x000fee0008000000 */
[----:B------:R2:W-:Y:S01]  /*88c0*/  UTMASTG.3D [UR4], [UR8] ;  /* 0x00000004080073b5 */ /* 0x0005e20008010000 */
[----:B------:R0:W-:Y:S01]  /*88d0*/  UTMACMDFLUSH ;  /* 0x00000000000079b7 */ /* 0x0001e20000000000 */
[----:B--2---:R-:W-:Y:S04]  /*88e0*/  DEPBAR.LE SB0, 0x1 ;  /* 0x000080400000791a */ /* 0x004fe80000000000 */
.L_x_118:
[----:B------:R-:W-:Y:S05]  /*88f0*/  BSYNC.RECONVERGENT B0 ;  /* 0x0000000000007941 */ /* 0x000fea0003800200 */
.L_x_117:
        /* <DEDUP_REMOVED lines=16> */
.L_x_122:
[----:B------:R-:W-:Y:S05]  /*8a00*/  BSYNC B0 ;  /* 0x0000000000007941 */ /* 0x000fea0003800000 */
.L_x_121:
        /* <DEDUP_REMOVED lines=20> */
.L_x_120:
[----:B------:R-:W-:Y:S05]  /*8b50*/  BSYNC B1 ;  /* 0x0000000000017941 */ /* 0x000fea0003800000 */
.L_x_119:
[----:B--2---:R-:W-:Y:S01]  /*8b60*/  VIADD R0, R80, 0x80 ;  /* 0x0000008050007836 */ /* 0x004fe20000000000 */
        /* <DEDUP_REMOVED lines=10> */
[----:B------:R-:W5:Y:S01]  /*8c10*/  LDCU.64 UR6, c[0x4][0x80] ;  /* 0x01001000ff0677ac */ /* 0x000f620008000a00 */
[----:B------:R-:W1:Y:S01]  /*8c20*/  LDC.64 R2, c[0x4][R3] ;  /* 0x0100000003027b82 */ /* 0x000e620000000a00 */
[----:B------:R-:W3:Y:S01]  /*8c30*/  LDCU.64 UR4, c[0x4][0x18] ;  /* 0x01000300ff0477ac */ /* 0x000ee20008000a00 */
[----:B--2---:R-:W-:Y:S01]  /*8c40*/  MOV R5, UR9 ;  /* 0x0000000900057c02 */ /* 0x004fe20008000f00 */
[----:B------:R-:W-:Y:S01]  /*8c50*/  IMAD.U32 R4, RZ, RZ, UR8 ;  /* 0x00000008ff047e24 */ /* 0x000fe2000f8e00ff */
[----:B-----5:R-:W-:Y:S01]  /*8c60*/  MOV R7, UR7 ;  /* 0x0000000700077c02 */ /* 0x020fe20008000f00 */
[----:B------:R-:W-:Y:S01]  /*8c70*/  IMAD.U32 R6, RZ, RZ, UR6 ;  /* 0x00000006ff067e24 */ /* 0x000fe2000f8e00ff */
[----:B---3--:R-:W-:Y:S01]  /*8c80*/  MOV R11, UR5 ;  /* 0x00000005000b7c02 */ /* 0x008fe20008000f00 */
[----:B------:R-:W-:Y:S02]  /*8c90*/  IMAD.U32 R10, RZ, RZ, UR4 ;  /* 0x00000004ff0a7e24 */ /* 0x000fe4000f8e00ff */
[----:B------:R-:W-:Y:S07]  /*8ca0*/  LEPC R20, `(.L_x_125) ;  /* 0x000000001014794e */ /* 0x000fee0000000000 */
[----:B-1--4-:R-:W-:Y:S05]  /*8cb0*/  CALL.ABS.NOINC R2 ;  /* 0x0000000002007343 */ /* 0x012fea0003c00000 */
.L_x_125:
[----:B------:R-:W-:Y:S05]  /*8cc0*/  BSYNC.RECONVERGENT B6 ;  /* 0x0000000000067941 */ /* 0x000fea0003800200 */
.L_x_124:
[----:B---3--:R-:W-:Y:S01]  /*8cd0*/  F2FP.F16.E4M3.UNPACK_B R4, R149 ;  /* 0x00000095ff04723e */ /* 0x008fe200020006ff */
        /* <DEDUP_REMOVED lines=13> */
[----:B----4-:R-:W-:Y:S01]  /*8db0*/  F2FP.F16.E4M3.UNPACK_B R125, R159.H1 ;  /* 0x0000009fff7d723e */ /* 0x010fe200030006ff */
        /* <DEDUP_REMOVED lines=262> */
[----:B------:R-:W-:Y:S02]  /*9e20*/  UIADD3 UR8, UP0, UPT, UR52, 0x680, URZ ;  /* 0x0000068034087890 */ /* 0x000fe4000ff1e0ff */
[----:B------:R-:W-:Y:S02]  /*9e30*/  UIADD3 UR5, UPT, UPT, UR41, 0x80, URZ ;  /* 0x0000008029057890 */ /* 0x000fe4000fffe0ff */
[----:B------:R-:W-:Y:S01]  /*9e40*/  MOV R188, UR10 ;  /* 0x0000000a00bc7c02 */ /* 0x000fe20008000f00 */
[----:B------:R-:W-:Y:S01]  /*9e50*/  UIADD3.X UR9, UPT, UPT, URZ, UR53, URZ, UP0, !UPT ;  /* 0x00000035ff097290 */ /* 0x000fe200087fe4ff */
[----:B------:R-:W-:Y:S02]  /*9e60*/  UMOV UR6, UR42 ;  /* 0x0000002a00067c82 */ /* 0x000fe40008000000 */
[----:B------:R-:W-:Y:S01]  /*9e70*/  R2UR UR4, R188 ;  /* 0x00000000bc0472ca */ /* 0x000fe200000e0000 */
[----:B------:R-:W-:Y:S11]  /*9e80*/  UMOV UR7, UR36 ;  /* 0x0000002400077c82 */ /* 0x000ff60008000000 */
[----:B------:R-:W-:Y:S01]  /*9e90*/  @!UPT UIADD3 URZ, UPT, UPT, URZ, URZ, URZ ;  /* 0x000000fffffff290 */ /* 0x000fe2000fffe0ff */
[----:B------:R2:W-:Y:S01]  /*9ea0*/  UTMASTG.3D [UR4], [UR8] ;  /* 0x00000004080073b5 */ /* 0x0005e20008010000 */
[----:B------:R0:W-:Y:S01]  /*9eb0*/  UTMACMDFLUSH ;  /* 0x00000000000079b7 */ /* 0x0001e20000000000 */
[----:B--2---:R-:W-:Y:S04]  /*9ec0*/  DEPBAR.LE SB0, 0x1 ;  /* 0x000080400000791a */ /* 0x004fe80000000000 */
.L_x_127:
[----:B------:R-:W-:Y:S05]  /*9ed0*/  BSYNC.RECONVERGENT B0 ;  /* 0x0000000000007941 */ /* 0x000fea0003800200 */
.L_x_126:
        /* <DEDUP_REMOVED lines=16> */
.L_x_131:
[----:B------:R-:W-:Y:S05]  /*9fe0*/  BSYNC B0 ;  /* 0x0000000000007941 */ /* 0x000fea0003800000 */
.L_x_130:
        /* <DEDUP_REMOVED lines=20> */
.L_x_129:
[----:B------:R-:W-:Y:S05]  /*a130*/  BSYNC B1 ;  /* 0x0000000000017941 */ /* 0x000fea0003800000 */
.L_x_128:
[----:B--2---:R-:W-:Y:S05]  /*a140*/  VIADD R0, R80, 0xc0 ;  /* 0x000000c050007836 */ /* 0x004fea0000000000 */
        /* <DEDUP_REMOVED lines=20> */
.L_x_133:
[----:B------:R-:W-:Y:S01]  /*a290*/  ISETP.NE.AND P0, PT, R189, RZ, PT ;  /* 0x000000ffbd00720c */ /* 0x000fe20003f05270 */
[----:B------:R-:W-:Y:S05]  /*a2a0*/  WARPSYNC.ALL ;  /* 0x0000000000007948 */ /* 0x000fea0003800000 */
[----:B------:R-:W-:Y:S01]  /*a2b0*/  R2UR UR4, R80 ;  /* 0x00000000500472ca */ /* 0x000fe200000e0000 */
[----:B------:R-:W-:Y:S01]  /*a2c0*/  BSSY.RECONVERGENT B0, `(.L_x_134) ;  /* 0x000011d000007945 */ /* 0x000fe20003800200 */
[----:B---3--:R-:W-:Y:S02]  /*a2d0*/  F2FP.F16.E4M3.UNPACK_B R11, R149 ;  /* 0x00000095ff0b723e */ /* 0x008fe400020006ff */
[----:B------:R-:W-:Y:S02]  /*a2e0*/  F2FP.F16.E4M3.UNPACK_B R10, R150 ;  /* 0x00000096ff0a723e */ /* 0x000fe400020006ff */
[----:B------:R-:W-:Y:S01]  /*a2f0*/  F2FP.F16.E4M3.UNPACK_B R9, R151 ;  /* 0x00000097ff09723e */ /* 0x000fe200020006ff */
[--C-:B------:R-:W-:Y:S01]  /*a300*/  HADD2.F32 R83, -RZ, R11.reuse.H0_H0 ;  /* 0x2000000bff537230 */ /* 0x100fe20000004100 */
[----:B----4-:R-:W-:Y:S01]  /*a310*/  F2FP.F16.E4M3.UNPACK_B R8, R152 ;  /* 0x00000098ff08723e */ /* 0x010fe200020006ff */
[----:B------:R-:W-:Y:S01]  /*a320*/  HADD2.F32 R84, -RZ, R11.H1_H1 ;  /* 0x3000000bff547230 */ /* 0x000fe20000004100 */
[----:B------:R-:W-:Y:S01]  /*a330*/  F2FP.F16.E4M3.UNPACK_B R7, R153 ;  /* 0x00000099ff07723e */ /* 0x000fe200020006ff */
[--C-:B------:R-:W-:Y:S01]  /*a340*/  HADD2.F32 R87, -RZ, R10.reuse.H0_H0 ;  /* 0x2000000aff577230 */ /* 0x100fe20000004100 */
[----:B------:R-:W-:Y:S01]  /*a350*/  F2FP.F16.E4M3.UNPACK_B R6, R154 ;  /* 0x0000009aff06723e */ /* 0x000fe200020006ff */
[----:B------:R-:W-:Y:S01]  /*a360*/  HADD2.F32 R88, -RZ, R10.H1_H1 ;  /* 0x3000000aff587230 */ /* 0x000fe20000004100 */
[----:B------:R-:W-:Y:S01]  /*a370*/  F2FP.F16.E4M3.UNPACK_B R5, R155 ;  /* 0x0000009bff05723e */ /* 0x000fe200020006ff */
[--C-:B------:R-:W-:Y:S01]  /*a380*/  HADD2.F32 R91, -RZ, R9.reuse.H0_H0 ;  /* 0x20000009ff5b7230 */ /* 0x100fe20000004100 */
[----:B-1----:R-:W-:Y:S01]  /*a390*/  F2FP.F16.E4M3.UNPACK_B R4, R156 ;  /* 0x0000009cff04723e */ /* 0x002fe200020006ff */
[----:B------:R-:W-:Y:S01]  /*a3a0*/  HADD2.F32 R92, -RZ, R9.H1_H1 ;  /* 0x30000009ff5c7230 */ /* 0x000fe20000004100 */
[-C--:B------:R-:W-:Y:S01]  /*a3b0*/  F2FP.F16.E4M3.UNPACK_B R2, R148.reuse ;  /* 0x00000094ff02723e */ /* 0x080fe200020006ff */
[--C-:B------:R-:W-:Y:S01]  /*a3c0*/  HADD2.F32 R95, -RZ, R8.reuse.H0_H0 ;  /* 0x20000008ff5f7230 */ /* 0x100fe20000004100 */
[----:B------:R-:W-:Y:S01]  /*a3d0*/  F2FP.F16.E4M3.UNPACK_B R148, R148.H1 ;  /* 0x00000094ff94723e */ /* 0x000fe200030006ff */
[----:B------:R-:W-:Y:S01]  /*a3e0*/  HADD2.F32 R97, -RZ, R8.H1_H1 ;  /* 0x30000008ff617230 */ /* 0x000fe20000004100 */
[----:B------:R-:W-:Y:S01]  /*a3f0*/  F2FP.F16.E4M3.UNPACK_B R149, R149.H1 ;  /* 0x00000095ff95723e */ /* 0x000fe200030006ff */
[--C-:B------:R-:W-:Y:S01]  /*a400*/  HADD2.F32 R98, -RZ, R7.reuse.H0_H0 ;  /* 0x20000007ff627230 */ /* 0x100fe20000004100 */
[----:B------:R-:W-:Y:S01]  /*a410*/  F2FP.F16.E4M3.UNPACK_B R150, R150.H1 ;  /* 0x00000096ff96723e */ /* 0x000fe200030006ff */
[----:B------:R-:W-:Y:S01]  /*a420*/  HADD2.F32 R101, -RZ, R7.H1_H1 ;  /* 0x30000007ff657230 */ /* 0x000fe20000004100 */
[----:B------:R-:W-:Y:S01]  /*a430*/  F2FP.F16.E4M3.UNPACK_B R151, R151.H1 ;  /* 0x00000097ff97723e */ /* 0x000fe200030006ff */
[--C-:B------:R-:W-:Y:S01]  /*a440*/  HADD2.F32 R102, -RZ, R6.reuse.H0_H0 ;  /* 0x20000006ff667230 */ /* 0x100fe20000004100 */
[----:B------:R-:W-:Y:S01]  /*a450*/  F2FP.F16.E4M3.UNPACK_B R138, R163 ;  /* 0x000000a3ff8a723e */ /* 0x000fe200020006ff */
[----:B------:R-:W-:Y:S01]  /*a460*/  HADD2.F32 R105, -RZ, R6.H1_H1 ;  /* 0x30000006ff697230 */ /* 0x000fe20000004100 */
[----:B------:R-:W-:Y:S01]  /*a470*/  R2UR UR5, R193 ;  /* 0x00000000c10572ca */ /* 0x000fe200000e0000 */
[--C-:B------:R-:W-:Y:S01]  /*a480*/  HADD2.F32 R106, -RZ, R5.reuse.H0_H0 ;  /* 0x20000005ff6a7230 */ /* 0x100fe20000004100 */
[----:B------:R-:W-:Y:S01]  /*a490*/  F2FP.F16.E4M3.UNPACK_B R116, R157 ;  /* 0x0000009dff74723e */ /* 0x000fe200020006ff */
[----:B------:R-:W-:Y:S01]  /*a4a0*/  HADD2.F32 R109, -RZ, R5.H1_H1 ;  /* 0x30000005ff6d7230 */ /* 0x000fe20000004100 */
[----:B------:R-:W-:Y:S01]  /*a4b0*/  F2FP.F16.E4M3.UNPACK_B R120, R158 ;  /* 0x0000009eff78723e */ /* 0x000fe200020006ff */
[--C-:B------:R-:W-:Y:S01]  /*a4c0*/  HADD2.F32 R110, -RZ, R4.reuse.H0_H0 ;  /* 0x20000004ff6e7230 */ /* 0x100fe20000004100 */
[----:B------:R-:W-:Y:S01]  /*a4d0*/  F2FP.F16.E4M3.UNPACK_B R124, R159 ;  /* 0x0000009fff7c723e */ /* 0x000fe200020006ff */
[----:B------:R-:W-:Y:S01]  /*a4e0*/  HADD2.F32 R113, -RZ, R4.H1_H1 ;  /* 0x30000004ff717230 */ /* 0x000fe20000004100 */
[----:B------:R-:W-:Y:S01]  /*a4f0*/  F2FP.F16.E4M3.UNPACK_B R128, R160 ;  /* 0x000000a0ff80723e */ /* 0x000fe200020006ff */
[----:B------:R-:W1:Y:S01]  /*a500*/  LDTM.x64 R4, tmem[UR4+0xc0] ;  /* 0x0000c004000479ee */ /* 0x000e620008340000 */
[--C-:B------:R-:W-:Y:S01]  /*a510*/  HADD2.F32 R0, -RZ, R2.reuse.H0_H0 ;  /* 0x20000002ff007230 */ /* 0x100fe20000004100 */
[----:B------:R-:W-:Y:S01]  /*a520*/  NOP ;  /* 0x0000000000007918 */ /* 0x000fe20000000000 */
[----:B------:R-:W-:Y:S01]  /*a530*/  HADD2.F32 R2, -RZ, R2.H1_H1 ;  /* 0x30000002ff027230 */ /* 0x000fe20000004100 */
[----:B------:R-:W-:Y:S01]  /*a540*/  UIADD3 UR5, UPT, UPT, UR5, 0x160, URZ ;  /* 0x0000016005057890 */ /* 0x000fe2000fffe0ff */
[--C-:B------:R-:W-:Y:S01]  /*a550*/  HADD2.F32 R86, -RZ, R149.reuse.H1_H1 ;  /* 0x30000095ff567230 */ /* 0x100fe20000004100 */
[----:B------:R-:W-:Y:S01]  /*a560*/  F2FP.F16.E4M3.UNPACK_B R132, R161 ;  /* 0x000000a1ff84723e */ /* 0x000fe200020006ff */
[--C-:B------:R-:W-:Y:S01]  /*a570*/  HADD2.F32 R114, -RZ, R116.reuse.H0_H0 ;  /* 0x20000074ff727230 */ /* 0x100fe20000004100 */
[----:B------:R-:W-:Y:S01]  /*a580*/  UPRMT UR5, UR37, 0x654, UR5 ;  /* 0x0000065425057896 */ /* 0x000fe20008000005 */
[----:B------:R-:W-:Y:S01]  /*a590*/  HADD2.F32 R117, -RZ, R116.H1_H1 ;  /* 0x30000074ff757230 */ /* 0x000fe20000004100 */
[----:B------:R-:W-:Y:S01]  /*a5a0*/  F2FP.F16.E4M3.UNPACK_B R136, R162 ;  /* 0x000000a2ff88723e */ /* 0x000fe200020006ff */
[--C-:B------:R-:W-:Y:S01]  /*a5b0*/  HADD2.F32 R118, -RZ, R120.reuse.H0_H0 ;  /* 0x20000078ff767230 */ /* 0x100fe20000004100 */
[----:B------:R-:W-:Y:S01]  /*a5c0*/  F2FP.F16.E4M3.UNPACK_B R152, R152.H1 ;  /* 0x00000098ff98723e */ /* 0x000fe200030006ff */
[----:B------:R-:W-:Y:S01]  /*a5d0*/  HADD2.F32 R121, -RZ, R120.H1_H1 ;  /* 0x30000078ff797230 */ /* 0x000fe20000004100 */
[----:B------:R-:W-:Y:S01]  /*a5e0*/  F2FP.F16.E4M3.UNPACK_B R153, R153.H1 ;  /* 0x00000099ff99723e */ /* 0x000fe200030006ff */
[--C-:B------:R-:W-:Y:S01]  /*a5f0*/  HADD2.F32 R122, -RZ, R124.reuse.H0_H0 ;  /* 0x2000007cff7a7230 */ /* 0x100fe20000004100 */
[----:B------:R-:W-:Y:S01]  /*a600*/  F2FP.F16.E4M3.UNPACK_B R154, R154.H1 ;  /* 0x0000009aff9a723e */ /* 0x000fe200030006ff */
[----:B-1----:R-:W-:Y:S01]  /*a610*/  SYNCS.ARRIVE.TRANS64.RED.A1T0 RZ, [UR5], RZ ;  /* 0x000000ffffff79a7 */ /* 0x002fe20008100405 */
[----:B------:R-:W-:Y:S01]  /*a620*/  HADD2.F32 R125, -RZ, R124.H1_H1 ;  /* 0x3000007cff7d7230 */ /* 0x000fe20000004100 */
[----:B------:R-:W-:Y:S01]  /*a630*/  F2FP.F16.E4M3.UNPACK_B R155, R155.H1 ;  /* 0x0000009bff9b723e */ /* 0x000fe200030006ff */
[--C-:B------:R-:W-:Y:S01]  /*a640*/  HADD2.F32 R126, -RZ, R128.reuse.H0_H0 ;  /* 0x20000080ff7e7230 */ /* 0x100fe20000004100 */
[----:B------:R-:W-:Y:S01]  /*a650*/  F2FP.F16.E4M3.UNPACK_B R156, R156.H1 ;  /* 0x0000009cff9c723e */ /* 0x000fe200030006ff */
[----:B------:R-:W-:Y:S01]  /*a660*/  HADD2.F32 R129, -RZ, R128.H1_H1 ;  /* 0x30000080ff817230 */ /* 0x000fe20000004100 */
[----:B------:R-:W-:Y:S01]  /*a670*/  F2FP.F16.E4M3.UNPACK_B R157, R157.H1 ;  /* 0x0000009dff9d723e */ /* 0x000fe200030006ff */
[C---:B------:R-:W-:Y:S01]  /*a680*/  FMUL R4, R78.reuse, R4 ;  /* 0x000000044e047220 */ /* 0x040fe20000400000 */
[C---:B------:R-:W-:Y:S01]  /*a690*/  FMUL R5, R78.reuse, R5 ;  /* 0x000000054e057220 */ /* 0x040fe20000400000 */
[----:B------:R-:W-:Y:S02]  /*a6a0*/  HADD2.F32 R3, -RZ, R148.H0_H0 ;  /* 0x20000094ff037230 */ /* 0x000fe40000004100 */
        /* <DEDUP_REMOVED lines=11> */
[----:B------:R-:W-:Y:S02]  /*a760*/  HADD2.F32 R130, -RZ, R132.H0_H0 ;  /* 0x20000084ff827230 */ /* 0x000fe40000004100 */
[C---:B------:R-:W-:Y:S01]  /*a770*/  FMUL R6, R78.reuse, R6 ;  /* 0x000000064e067220 */ /* 0x040fe20000400000 */
[----:B------:R-:W-:Y:S02]  /*a780*/  HADD2.F32 R82, -RZ, R148.H1_H1 ;  /* 0x30000094ff527230 */ /* 0x000fe40000004100 */
[C---:B------:R-:W-:Y:S01]  /*a790*/  FMUL R7, R78.reuse, R7 ;  /* 0x000000074e077220 */ /* 0x040fe20000400000 */
[----:B------:R-:W-:Y:S02]  /*a7a0*/  HADD2.F32 R85, -RZ, R149.H0_H0 ;  /* 0x20000095ff557230 */ /* 0x000fe40000004100 */
[C---:B------:R-:W-:Y:S01]  /*a7b0*/  FFMA R6, R81.reuse, R3, R6 ;  /* 0x0000000351067223 */ /* 0x040fe20000000006 */
[----:B------:R-:W-:Y:S02]  /*a7c0*/  HADD2.F32 R133, -RZ, R132.H1_H1 ;  /* 0x30000084ff857230 */ /* 0x000fe40000004100 */
[C---:B------:R-:W-:Y:S01]  /*a7d0*/  FFMA R7, R81.reuse, R82, R7 ;  /* 0x0000005251077223 */ /* 0x040fe20000000007 */
[C---:B------:R-:W-:Y:S01]  /*a7e0*/  FFMA R8, R81.reuse, R83, R8 ;  /* 0x0000005351087223 */ /* 0x040fe20000000008 */
[C---:B------:R-:W-:Y:S01]  /*a7f0*/  FFMA R9, R81.reuse, R84, R9 ;  /* 0x0000005451097223 */ /* 0x040fe20000000009 */
[--C-:B------:R-:W-:Y:S02]  /*a800*/  HADD2.F32 R82, -RZ, R138.reuse.H0_H0 ;  /* 0x2000008aff527230 */ /* 0x100fe40000004100 */
[C---:B------:R-:W-:Y:S01]  /*a810*/  FMUL R10, R78.reuse, R10 ;  /* 0x0000000a4e0a7220 */ /* 0x040fe20000400000 */
[----:B------:R-:W-:Y:S02]  /*a820*/  HADD2.F32 R83, -RZ, R138.H1_H1 ;  /* 0x3000008aff537230 */ /* 0x000fe40000004100 */
[C---:B------:R-:W-:Y:S01]  /*a830*/  FMUL R11, R78.reuse, R11 ;  /* 0x0000000b4e0b7220 */ /* 0x040fe20000400000 */
[----:B------:R-:W-:Y:S02]  /*a840*/  HADD2.F32 R89, -RZ, R150.H0_H0 ;  /* 0x20000096ff597230 */ /* 0x000fe40000004100 */
[C---:B------:R-:W-:Y:S01]  /*a850*/  FFMA R10, R81.reuse, R85, R10 ;  /* 0x00000055510a7223 */ /* 0x040fe2000000000a */
[--C-:B------:R-:W-:Y:S02]  /*a860*/  HADD2.F32 R134, -RZ, R136.reuse.H0_H0 ;  /* 0x20000088ff867230 */ /* 0x100fe40000004100 */
[C---:B------:R-:W-:Y:S01]  /*a870*/  FFMA R11, R81.reuse, R86, R11 ;  /* 0x00000056510b7223 */ /* 0x040fe2000000000b */
[C---:B------:R-:W-:Y:S01]  /*a880*/  FFMA R12, R81.reuse, R87, R12 ;  /* 0x00000057510c7223 */ /* 0x040fe2000000000c */
[----:B------:R-:W-:Y:S01]  /*a890*/  FFMA R13, R81, R88, R13 ;  /* 0x00000058510d7223 */ /* 0x000fe2000000000d */
[----:B------:R-:W-:Y:S01]  /*a8a0*/  F2FP.SATFINITE.E4M3.F32.PACK_AB_MERGE_C R86, R7, R6, RZ ;  /* 0x000000060756723e */ /* 0x000fe200048070ff */
[C---:B------:R-:W-:Y:S01]  /*a8b0*/  FMUL R7, R78.reuse, R24 ;  /* 0x000000184e077220 */ /* 0x040fe20000400000 */
[----:B------:R-:W-:Y:S01]  /*a8c0*/  F2FP.SATFINITE.E4M3.F32.PACK_AB_MERGE_C R138, R11, R10, RZ ;  /* 0x0000000a0b8a723e */ /* 0x000fe200048070ff */
[C---:B------:R-:W-:Y:S01]  /*a8d0*/  FMUL R10, R78.reuse, R25 ;  /* 0x000000194e0a7220 */ /* 0x040fe20000400000 */
[C---:B------:R-:W-:Y:S01]  /*a8e0*/  FMUL R25, R78.reuse, R32 ;  /* 0x000000204e197220 */ /* 0x040fe20000400000 */
[----:B------:R-:W-:Y:S02]  /*a8f0*/  HADD2.F32 R137, -RZ, R136.H1_H1 ;  /* 0x30000088ff897230 */ /* 0x000fe40000004100 */
[C---:B------:R-:W-:Y:S01]  /*a900*/  FMUL R14, R78.reuse, R14 ;  /* 0x0000000e4e0e7220 */ /* 0x040fe20000400000 */
[----:B------:R-:W-:Y:S02]  /*a910*/  HADD2.F32 R90, -RZ, R150.H1_H1 ;  /* 0x30000096ff5a7230 */ /* 0x000fe40000004100 */
[C---:B------:R-:W-:Y:S01]  /*a920*/  FMUL R15, R78.reuse, R15 ;  /* 0x0000000f4e0f7220 */ /* 0x040fe20000400000 */
[--C-:B------:R-:W-:Y:S02]  /*a930*/  HADD2.F32 R93, -RZ, R151.reuse.H0_H0 ;  /* 0x20000097ff5d7230 */ /* 0x100fe40000004100 */
[C---:B------:R-:W-:Y:S01]  /*a940*/  FFMA R14, R81.reuse, R89, R14 ;  /* 0x00000059510e7223 */ /* 0x040fe2000000000e */
[----:B------:R-:W-:Y:S02]  /*a950*/  HADD2.F32 R94, -RZ, R151.H1_H1 ;  /* 0x30000097ff5e7230 */ /* 0x000fe40000004100 */
[C---:B------:R-:W-:Y:S01]  /*a960*/  FFMA R15, R81.reuse, R90, R15 ;  /* 0x0000005a510f7223 */ /* 0x040fe2000000000f */
[C---:B------:R-:W-:Y:S01]  /*a970*/  FFMA R16, R81.reuse, R91, R16 ;  /* 0x0000005b51107223 */ /* 0x040fe20000000010 */
[----:B------:R-:W-:Y:S01]  /*a980*/  FFMA R17, R81, R92, R17 ;  /* 0x0000005c51117223 */ /* 0x000fe20000000011 */
[C---:B------:R-:W-:Y:S01]  /*a990*/  FMUL R18, R78.reuse, R18 ;  /* 0x000000124e127220 */ /* 0x040fe20000400000 */
[C---:B------:R-:W-:Y:S01]  /*a9a0*/  FMUL R19, R78.reuse, R19 ;  /* 0x000000134e137220 */ /* 0x040fe20000400000 */
[--C-:B------:R-:W-:Y:S01]  /*a9b0*/  HADD2.F32 R96, -RZ, R152.reuse.H0_H0 ;  /* 0x20000098ff607230 */ /* 0x100fe20000004100 */
[----:B------:R-:W-:Y:S01]  /*a9c0*/  F2FP.SATFINITE.E4M3.F32.PACK_AB_MERGE_C R14, R15, R14, RZ ;  /* 0x0000000e0f0e723e */ /* 0x000fe200048070ff */
[C---:B------:R-:W-:Y:S01]  /*a9d0*/  FFMA R18, R81.reuse, R93, R18 ;  /* 0x0000005d51127223 */ /* 0x040fe20000000012 */
[C---:B------:R-:W-:Y:S01]  /*a9e0*/  FFMA R19, R81.reuse, R94, R19 ;  /* 0x0000005e51137223 */ /* 0x040fe20000000013 */
[C---:B------:R-:W-:Y:S01]  /*a9f0*/  FFMA R0, R81.reuse, R95, R0 ;  /* 0x0000005f51007223 */ /* 0x040fe20000000000 */
[----:B------:R-:W-:Y:S01]  /*aa00*/  FFMA R2, R81, R97, R2 ;  /* 0x0000006151027223 */ /* 0x000fe20000000002 */
[----:B------:R-:W-:Y:S02]  /*aa10*/  HADD2.F32 R99, -RZ, R152.H1_H1 ;  /* 0x30000098ff637230 */ /* 0x000fe40000004100 */
[C---:B------:R-:W-:Y:S01]  /*aa20*/  FMUL R3, R78.reuse, R22 ;  /* 0x000000164e037220 */ /* 0x040fe20000400000 */
[----:B------:R-:W-:Y:S01]  /*aa30*/  F2FP.SATFINITE.E4M3.F32.PACK_AB_MERGE_C R18, R19, R18, RZ ;  /* 0x000000121312723e */ /* 0x000fe200048070ff */
[C---:B------:R-:W-:Y:S01]  /*aa40*/  FMUL R22, R78.reuse, R29 ;  /* 0x0000001d4e167220 */ /* 0x040fe20000400000 */
[C---:B------:R-:W-:Y:S01]  /*aa50*/  FMUL R29, R78.reuse, R36 ;  /* 0x000000244e1d7220 */ /* 0x040fe20000400000 */
[C---:B------:R-:W-:Y:S01]  /*aa60*/  FFMA R3, R81.reuse, R96, R3 ;  /* 0x0000006051037223 */ /* 0x040fe20000000003 */
[C---:B------:R-:W-:Y:S01]  /*aa70*/  FMUL R6, R78.reuse, R23 ;  /* 0x000000174e067220 */ /* 0x040fe20000400000 */
[--C-:B------:R-:W-:Y:S02]  /*aa80*/  HADD2.F32 R100, -RZ, R153.reuse.H0_H0 ;  /* 0x20000099ff647230 */ /* 0x100fe40000004100 */
[C---:B------:R-:W-:Y:S01]  /*aa90*/  FMUL R11, R78.reuse, R26 ;  /* 0x0000001a4e0b7220 */ /* 0x040fe20000400000 */
[----:B------:R-:W-:Y:S02]  /*aaa0*/  HADD2.F32 R103, -RZ, R153.H1_H1 ;  /* 0x30000099ff677230 */ /* 0x000fe40000004100 */
[C---:B------:R-:W-:Y:S01]  /*aab0*/  FFMA R6, R81.reuse, R99, R6 ;  /* 0x0000006351067223 */ /* 0x040fe20000000006 */
[C---:B------:R-:W-:Y:S01]  /*aac0*/  FFMA R7, R81.reuse, R98, R7 ;  /* 0x0000006251077223 */ /* 0x040fe20000000007 */
[C---:B------:R-:W-:Y:S01]  /*aad0*/  FFMA R10, R81.reuse, R101, R10 ;  /* 0x00000065510a7223 */ /* 0x040fe2000000000a */
[C---:B------:R-:W-:Y:S01]  /*aae0*/  FFMA R11, R81.reuse, R100, R11 ;  /* 0x00000064510b7223 */ /* 0x040fe2000000000b */
[----:B------:R-:W-:Y:S01]  /*aaf0*/  FMUL R26, R78, R33 ;  /* 0x000000214e1a7220 */ /* 0x000fe20000400000 */
[----:B------:R-:W-:Y:S01]  /*ab00*/  F2FP.SATFINITE.E4M3.F32.PACK_AB_MERGE_C R3, R6, R3, RZ ;  /* 0x000000030603723e */ /* 0x000fe200048070ff */
[C---:B------:R-:W-:Y:S01]  /*ab10*/  FMUL R33, R78.reuse, R40 ;  /* 0x000000284e217220 */ /* 0x040fe20000400000 */
        /* <DEDUP_REMOVED lines=8> */
[C---:B------:R-:W-:Y:S01]  /*aba0*/  FMUL R30, R78.reuse, R37 ;  /* 0x000000254e1e7220 */ /* 0x040fe20000400000 */
[C---:B------:R-:W-:Y:S01]  /*abb0*/  FMUL R37, R78.reuse, R44 ;  /* 0x0000002c4e257220 */ /* 0x040fe20000400000 */
[C---:B------:R-:W-:Y:S01]  /*abc0*/  FMUL R24, R78.reuse, R31 ;  /* 0x0000001f4e187220 */ /* 0x040fe20000400000 */
[----:B------:R-:W-:Y:S01]  /*abd0*/  F2FP.F16.E4M3.UNPACK_B R158, R158.H1 ;  /* 0x0000009eff9e723e */ /* 0x000fe200030006ff */
[--C-:B------:R-:W-:Y:S02]  /*abe0*/  HADD2.F32 R108, -RZ, R155.reuse.H0_H0 ;  /* 0x2000009bff6c7230 */ /* 0x100fe40000004100 */
[----:B------:R-:W-:Y:S01]  /*abf0*/  FMUL R27, R78, R34 ;  /* 0x000000224e1b7220 */ /* 0x000fe20000400000 */
[----:B------:R-:W-:Y:S02]  /*ac00*/  HADD2.F32 R111, -RZ, R155.H1_H1 ;  /* 0x3000009bff6f7230 */ /* 0x000fe40000004100 */
[C---:B------:R-:W-:Y:S01]  /*ac10*/  FFMA R24, R81.reuse, R107, R24 ;  /* 0x0000006b51187223 */ /* 0x040fe20000000018 */
[----:B------:R-:W-:Y:S01]  /*ac20*/  F2FP.F16.E4M3.UNPACK_B R159, R159.H1 ;  /* 0x0000009fff9f723e */ /* 0x000fe200030006ff */
[C---:B------:R-:W-:Y:S01]  /*ac30*/  FFMA R25, R81.reuse, R106, R25 ;  /* 0x0000006a51197223 */ /* 0x040fe20000000019 */
[C---:B------:R-:W-:Y:S01]  /*ac40*/  FFMA R26, R81.reuse, R109, R26 ;  /* 0x0000006d511a7223 */ /* 0x040fe2000000001a */
[----:B------:R-:W-:Y:S01]  /*ac50*/  F2FP.F16.E4M3.UNPACK_B R160, R160.H1 ;  /* 0x000000a0ffa0723e */ /* 0x000fe200030006ff */
[C---:B------:R-:W-:Y:S01]  /*ac60*/  FFMA R27, R81.reuse, R108, R27 ;  /* 0x0000006c511b7223 */ /* 0x040fe2000000001b */
[----:B------:R-:W-:Y:S01]  /*ac70*/  F2FP.SATFINITE.E4M3.F32.PACK_AB_MERGE_C R6, R24, R23, RZ ;  /* 0x000000171806723e */ /* 0x000fe200048070ff */
[C---:B------:R-:W-:Y:S01]  /*ac80*/  FMUL R34, R78.reuse, R41 ;  /* 0x000000294e227220 */ /* 0x040fe20000400000 */
[C---:B------:R-:W-:Y:S01]  /*ac90*/  FMUL R41, R78.reuse, R48 ;  /* 0x000000304e297220 */ /* 0x040fe20000400000 */
[----:B------:R-:W-:Y:S01]  /*aca0*/  FMUL R28, R78, R35 ;  /* 0x000000234e1c7220 */ /* 0x000fe20000400000 */
[----:B------:R-:W-:Y:S01]  /*acb0*/  F2FP.F16.E4M3.UNPACK_B R161, R161.H1 ;  /* 0x000000a1ffa1723e */ /* 0x000fe200030006ff */
[--C-:B------:R-:W-:Y:S01]  /*acc0*/  HADD2.F32 R112, -RZ, R156.reuse.H0_H0 ;  /* 0x2000009cff707230 */ /* 0x100fe20000004100 */
[----:B------:R-:W-:Y:S01]  /*acd0*/  F2FP.SATFINITE.E4M3.F32.PACK_AB_MERGE_C R6, R22, R21, R6 ;  /* 0x000000151606723e */ /* 0x000fe20004807006 */
[C---:B------:R-:W-:Y:S01]  /*ace0*/  FFMA R28, R81.reuse, R111, R28 ;  /* 0x0000006f511c7223 */ /* 0x040fe2000000001c */
[C---:B------:R-:W-:Y:S01]  /*acf0*/  FFMA R29, R81.reuse, R110, R29 ;  /* 0x0000006e511d7223 */ /* 0x040fe2000000001d */
[C---:B------:R-:W-:Y:S01]  /*ad00*/  FFMA R30, R81.reuse, R113, R30 ;  /* 0x00000071511e7223 */ /* 0x040fe2000000001e */
[----:B------:R-:W-:Y:S02]  /*ad10*/  HADD2.F32 R115, -RZ, R156.H1_H1 ;  /* 0x3000009cff737230 */ /* 0x000fe40000004100 */
[C---:B------:R-:W-:Y:S01]  /*ad20*/  FMUL R31, R78.reuse, R38 ;  /* 0x000000264e1f7220 */ /* 0x040fe20000400000 */
[----:B------:R-:W-:Y:S01]  /*ad30*/  F2FP.F16.E4M3.UNPACK_B R162, R162.H1 ;  /* 0x000000a2ffa2723e */ /* 0x000fe200030006ff */
[C---:B------:R-:W-:Y:S01]  /*ad40*/  FMUL R38, R78.reuse, R45 ;  /* 0x0000002d4e267220 */ /* 0x040fe20000400000 */
[C---:B------:R-:W-:Y:S01]  /*ad50*/  FMUL R45, R78.reuse, R52 ;  /* 0x000000344e2d7220 */ /* 0x040fe20000400000 */
[----:B------:R-:W-:Y:S01]  /*ad60*/  F2FP.F16.E4M3.UNPACK_B R163, R163.H1 ;  /* 0x000000a3ffa3723e */ /* 0x000fe200030006ff */
[----:B------:R-:W-:Y:S01]  /*ad70*/  FFMA R31, R81, R112, R31 ;  /* 0x00000070511f7223 */ /* 0x000fe2000000001f */
[----:B------:R-:W-:Y:S01]  /*ad80*/  FMUL R52, R78, R59 ;  /* 0x0000003b4e347220 */ /* 0x000fe20000400000 */
[----:B------:R-:W-:Y:S01]  /*ad90*/  IADD3 R76, PT, PT, R76, 0x1, RZ ;  /* 0x000000014c4c7810 */ /* 0x000fe20007ffe0ff */
[C---:B------:R-:W-:Y:S01]  /*ada0*/  FMUL R59, R78.reuse, R66 ;  /* 0x000000424e3b7220 */ /* 0x040fe20000400000 */
[----:B------:R-:W-:Y:S01]  /*adb0*/  F2FP.SATFINITE.E4M3.F32.PACK_AB_MERGE_C R66, R13, R12, R14 ;  /* 0x0000000c0d42723e */ /* 0x000fe2000480700e */
[C---:B------:R-:W-:Y:S01]  /*adc0*/  FMUL R32, R78.reuse, R39 ;  /* 0x000000274e207220 */ /* 0x040fe20000400000 */
[--C-:B------:R-:W-:Y:S02]  /*add0*/  HADD2.F32 R116, -RZ, R157.reuse.H0_H0 ;  /* 0x2000009dff747230 */ /* 0x100fe40000004100 */
[C---:B------:R-:W-:Y:S01]  /*ade0*/  FMUL R35, R78.reuse, R42 ;  /* 0x0000002a4e237220 */ /* 0x040fe20000400000 */
[----:B------:R-:W-:Y:S02]  /*adf0*/  HADD2.F32 R119, -RZ, R157.H1_H1 ;  /* 0x3000009dff777230 */ /* 0x000fe40000004100 */
[C---:B------:R-:W-:Y:S01]  /*ae00*/  FFMA R32, R81.reuse, R115, R32 ;  /* 0x0000007351207223 */ /* 0x040fe20000000020 */
[----:B------:R-:W-:Y:S01]  /*ae10*/  FMUL R36, R78, R43 ;  /* 0x0000002b4e247220 */ /* 0x000fe20000400000 */
[C---:B------:R-:W-:Y:S01]  /*ae20*/  FFMA R33, R81.reuse, R114, R33 ;  /* 0x0000007251217223 */ /* 0x040fe20000000021 */
[C---:B------:R-:W-:Y:S01]  /*ae30*/  FFMA R34, R81.reuse, R117, R34 ;  /* 0x0000007551227223 */ /* 0x040fe20000000022 */
[--C-:B------:R-:W-:Y:S01]  /*ae40*/  HADD2.F32 R120, -RZ, R158.reuse.H0_H0 ;  /* 0x2000009eff787230 */ /* 0x100fe20000004100 */
[----:B------:R-:W-:Y:S01]  /*ae50*/  F2FP.SATFINITE.E4M3.F32.PACK_AB_MERGE_C R32, R32, R31, RZ ;  /* 0x0000001f2020723e */ /* 0x000fe200048070ff */
[C---:B------:R-:W-:Y:S01]  /*ae60*/  FFMA R35, R81.reuse, R116, R35 ;  /* 0x0000007451237223 */ /* 0x040fe20000000023 */
[----:B------:R-:W-:Y:S02]  /*ae70*/  HADD2.F32 R123, -RZ, R158.H1_H1 ;  /* 0x3000009eff7b7230 */ /* 0x000fe40000004100 */
[----:B------:R-:W-:Y:S01]  /*ae80*/  FMUL R39, R78, R46 ;  /* 0x0000002e4e277220 */ /* 0x000fe20000400000 */
[----:B------:R-:W-:Y:S01]  /*ae90*/  F2FP.SATFINITE.E4M3.F32.PACK_AB_MERGE_C R32, R30, R29, R32 ;  /* 0x0000001d1e20723e */ /* 0x000fe20004807020 */
[C---:B------:R-:W-:Y:S01]  /*aea0*/  FFMA R36, R81.reuse, R119, R36 ;  /* 0x0000007751247223 */ /* 0x040fe20000000024 */
[C---:B------:R-:W-:Y:S01]  /*aeb0*/  FMUL R40, R78.reuse, R47 ;  /* 0x0000002f4e287220 */ /* 0x040fe20000400000 */
[C---:B------:R-:W-:Y:S01]  /*aec0*/  FFMA R37, R81.reuse, R118, R37 ;  /* 0x0000007651257223 */ /* 0x040fe20000000025 */
[C---:B------:R-:W-:Y:S01]  /*aed0*/  FFMA R38, R81.reuse, R121, R38 ;  /* 0x0000007951267223 */ /* 0x040fe20000000026 */
[C---:B------:R-:W-:Y:S01]  /*aee0*/  FMUL R42, R78.reuse, R49 ;  /* 0x000000314e2a7220 */ /* 0x040fe20000400000 */
        /* <DEDUP_REMOVED lines=8> */
[C---:B------:R-:W-:Y:S01]  /*af70*/  FMUL R57, R78.reuse, R64 ;  /* 0x000000404e397220 */ /* 0x040fe20000400000 */
[----:B------:R-:W-:Y:S01]  /*af80*/  FFMA R42, R81, R125, R42 ;  /* 0x0000007d512a7223 */ /* 0x000fe2000000002a */
[C---:B------:R-:W-:Y:S01]  /*af90*/  FMUL R46, R78.reuse, R53 ;  /* 0x000000354e2e7220 */ /* 0x040fe20000400000 */
[--C-:B------:R-:W-:Y:S01]  /*afa0*/  HADD2.F32 R128, -RZ, R160.reuse.H0_H0 ;  /* 0x200000a0ff807230 */ /* 0x100fe20000004100 */
[----:B------:R-:W-:Y:S01]  /*afb0*/  F2FP.SATFINITE.E4M3.F32.PACK_AB_MERGE_C R64, R5, R4, R86 ;  /* 0x000000040540723e */ /* 0x000fe20004807056 */
[C---:B------:R-:W-:Y:S01]  /*afc0*/  FMUL R51, R78.reuse, R58 ;  /* 0x0000003a4e337220 */ /* 0x040fe20000400000 */
[C---:B------:R-:W-:Y:S01]  /*afd0*/  FMUL R53, R78.reuse, R60 ;  /* 0x0000003c4e357220 */ /* 0x040fe20000400000 */
[C---:B------:R-:W-:Y:S01]  /*afe0*/  FFMA R43, R81.reuse, R124, R43 ;  /* 0x0000007c512b7223 */ /* 0x040fe2000000002b */
[----:B------:R-:W-:Y:S02]  /*aff0*/  HADD2.F32 R131, -RZ, R160.H1_H1 ;  /* 0x300000a0ff837230 */ /* 0x000fe40000004100 */
[C---:B------:R-:W-:Y:S01]  /*b000*/  FMUL R47, R78.reuse, R54 ;  /* 0x000000364e2f7220 */ /* 0x040fe20000400000 */
[C---:B------:R-:W-:Y:S01]  /*b010*/  FMUL R58, R78.reuse, R65 ;  /* 0x000000414e3a7220 */ /* 0x040fe20000400000 */
[----:B------:R-:W-:Y:S01]  /*b020*/  FMUL R60, R78, R67 ;  /* 0x000000434e3c7220 */ /* 0x000fe20000400000 */
[----:B------:R-:W-:Y:S01]  /*b030*/  F2FP.SATFINITE.E4M3.F32.PACK_AB_MERGE_C R5, R20, R11, RZ ;  /* 0x0000000b1405723e */ /* 0x000fe200048070ff */
[----:B------:R-:W-:Y:S01]  /*b040*/  FFMA R44, R81, R127, R44 ;  /* 0x0000007f512c7223 */ /* 0x000fe2000000002c */
[C---:B------:R-:W-:Y:S01]  /*b050*/  FMUL R48, R78.reuse, R55 ;  /* 0x000000374e307220 */ /* 0x040fe20000400000 */
[----:B------:R-:W-:Y:S01]  /*b060*/  F2FP.SATFINITE.E4M3.F32.PACK_AB_MERGE_C R65, R9, R8, R138 ;  /* 0x000000080941723e */ /* 0x000fe2000480708a */
[----:B------:R-:W-:Y:S01]  /*b070*/  FFMA R45, R81, R126, R45 ;  /* 0x0000007e512d7223 */ /* 0x000fe2000000002d */
[----:B------:R-:W-:Y:S01]  /*b080*/  F2FP.SATFINITE.E4M3.F32.PACK_AB_MERGE_C R67, R17, R16, R18 ;  /* 0x000000101143723e */ /* 0x000fe20004807012 */
[----:B------:R-:W-:Y:S01]  /*b090*/  FMUL R49, R78, R56 ;  /* 0x000000384e317220 */ /* 0x000fe20000400000 */
[C---:B------:R-:W-:Y:S01]  /*b0a0*/  FFMA R46, R81.reuse, R129, R46 ;  /* 0x00000081512e7223 */ /* 0x040fe2000000002e */
[--C-:B------:R-:W-:Y:S02]  /*b0b0*/  HADD2.F32 R132, -RZ, R161.reuse.H0_H0 ;  /* 0x200000a1ff847230 */ /* 0x100fe40000004100 */
[C---:B------:R-:W-:Y:S01]  /*b0c0*/  FFMA R47, R81.reuse, R128, R47 ;  /* 0x00000080512f7223 */ /* 0x040fe2000000002f */
[----:B------:R1:W-:Y:S01]  /*b0d0*/  STS.128 [R172+UR49+0xa200], R64 ;  /* 0x00a20040ac007988 */ /* 0x0003e20008000c31 */
[----:B------:R-:W-:Y:S01]  /*b0e0*/  HADD2.F32 R135, -RZ, R161.H1_H1 ;  /* 0x300000a1ff877230 */ /* 0x000fe20000004100 */
[----:B------:R-:W-:Y:S01]  /*b0f0*/  F2FP.SATFINITE.E4M3.F32.PACK_AB_MERGE_C R5, R10, R7, R5 ;  /* 0x000000070a05723e */ /* 0x000fe20004807005 */
[C---:B------:R-:W-:Y:S01]  /*b100*/  FFMA R48, R81.reuse, R131, R48 ;  /* 0x0000008351307223 */ /* 0x040fe20000000030 */
[----:B------:R-:W-:Y:S01]  /*b110*/  F2FP.SATFINITE.E4M3.F32.PACK_AB_MERGE_C R7, R28, R27, RZ ;  /* 0x0000001b1c07723e */ /* 0x000fe200048070ff */
        /* <DEDUP_REMOVED lines=8> */
[----:B------:R-:W-:Y:S01]  /*b1a0*/  FMUL R56, R78, R63 ;  /* 0x0000003f4e387220 */ /* 0x000fe20000400000 */
[----:B------:R-:W-:Y:S01]  /*b1b0*/  F2FP.SATFINITE.E4M3.F32.PACK_AB_MERGE_C R4, R2, R0, R3 ;  /* 0x000000000204723e */ /* 0x000fe20004807003 */
[C---:B------:R-:W-:Y:S01]  /*b1c0*/  FFMA R53, R81.reuse, R134, R53 ;  /* 0x0000008651357223 */ /* 0x040fe20000000035 */
[----:B------:R-:W-:Y:S01]  /*b1d0*/  F2FP.SATFINITE.E4M3.F32.PACK_AB_MERGE_C R7, R26, R25, R7 ;  /* 0x000000191a07723e */ /* 0x000fe20004807007 */
[C---:B------:R-:W-:Y:S01]  /*b1e0*/  FFMA R54, R81.reuse, R137, R54 ;  /* 0x0000008951367223 */ /* 0x040fe20000000036 */
[--C-:B------:R-:W-:Y:S02]  /*b1f0*/  HADD2.F32 R84, -RZ, R163.reuse.H0_H0 ;  /* 0x200000a3ff547230 */ /* 0x100fe40000004100 */
[C---:B------:R-:W-:Y:S01]  /*b200*/  FFMA R55, R81.reuse, R136, R55 ;  /* 0x0000008851377223 */ /* 0x040fe20000000037 */
[----:B------:R-:W-:Y:S01]  /*b210*/  HADD2.F32 R85, -RZ, R163.H1_H1 ;  /* 0x300000a3ff557230 */ /* 0x000fe20000004100 */
[----:B------:R1:W-:Y:S01]  /*b220*/  STS.128 [R192+0xa010], R4 ;  /* 0x00a01004c0007388 */ /* 0x0003e20000000c00 */
[----:B------:R-:W-:Y:S01]  /*b230*/  F2FP.SATFINITE.E4M3.F32.PACK_AB_MERGE_C R35, R36, R35, RZ ;  /* 0x000000232423723e */ /* 0x000fe200048070ff */
[C---:B------:R-:W-:Y:S01]  /*b240*/  FFMA R56, R81.reuse, R139, R56 ;  /* 0x0000008b51387223 */ /* 0x040fe20000000038 */
[----:B------:R-:W-:Y:S01]  /*b250*/  F2FP.SATFINITE.E4M3.F32.PACK_AB_MERGE_C R39, R40, R39, RZ ;  /* 0x000000272827723e */ /* 0x000fe200048070ff */
[C---:B------:R-:W-:Y:S01]  /*b260*/  FFMA R57, R81.reuse, R82, R57 ;  /* 0x0000005251397223 */ /* 0x040fe20000000039 */
[----:B------:R-:W-:Y:S01]  /*b270*/  F2FP.SATFINITE.E4M3.F32.PACK_AB_MERGE_C R43, R44, R43, RZ ;  /* 0x0000002b2c2b723e */ /* 0x000fe200048070ff */
[C---:B------:R-:W-:Y:S01]  /*b280*/  FFMA R58, R81.reuse, R83, R58 ;  /* 0x00000053513a7223 */ /* 0x040fe2000000003a */
[C---:B------:R-:W-:Y:S01]  /*b290*/  FFMA R59, R81.reuse, R84, R59 ;  /* 0x00000054513b7223 */ /* 0x040fe2000000003b */
[----:B------:R-:W-:Y:S01]  /*b2a0*/  F2FP.SATFINITE.E4M3.F32.PACK_AB_MERGE_C R33, R34, R33, R35 ;  /* 0x000000212221723e */ /* 0x000fe20004807023 */
        /* <DEDUP_REMOVED lines=11> */
[----:B------:R-:W-:Y:S05]  /*b360*/  F2FP.SATFINITE.E4M3.F32.PACK_AB_MERGE_C R51, R58, R57, R59 ;  /* 0x000000393a33723e */ /* 0x000fea000480703b */
        /* <DEDUP_REMOVED lines=18> */
.L_x_135:
[----:B------:R-:W-:Y:S05]  /*b490*/  BSYNC.RECONVERGENT B0 ;  /* 0x0000000000007941 */ /* 0x000fea0003800200 */
.L_x_134:
[----:B------:R-:W-:Y:S01]  /*b4a0*/  BAR.SYNC.DEFER_BLOCKING 0x1, 0x80 ;  /* 0x0042000000007b1d */ /* 0x000fe20000010000 */
[----:B------:R-:W-:Y:S01]  /*b4b0*/  ISETP.NE.AND P2, PT, R190, RZ, PT ;  /* 0x000000ffbe00720c */ /* 0x000fe20003f45270 */
[----:B------:R-:W-:Y:S01]  /*b4c0*/  IMAD.IADD R20, R75, 0x1, R147 ;  /* 0x000000014b147824 */ /* 0x000fe200078e0293 */
[----:B------:R-:W-:Y:S01]  /*b4d0*/  ISETP.NE.AND P0, PT, R191, 0x2, PT ;  /* 0x00000002bf00780c */ /* 0x000fe20003f05270 */
[----:B------:R-:W-:Y:S01]  /*b4e0*/  IMAD.IADD R21, R77, 0x1, R170 ;  /* 0x000000014d157824 */ /* 0x000fe200078e02aa */
[----:B------:R-:W-:Y:S02]  /*b4f0*/  ISETP.NE.AND P1, PT, R76, 0x2, PT ;  /* 0x000000024c00780c */ /* 0x000fe40003f25270 */
[----:B------:R-:W-:Y:S02]  /*b500*/  SEL R3, RZ, 0x1, P0 ;  /* 0x00000001ff037807 */ /* 0x000fe40000000000 */
[----:B------:R-:W-:Y:S02]  /*b510*/  SEL R0, RZ, 0x1, P1 ;  /* 0x00000001ff007807 */ /* 0x000fe40000800000 */
[----:B------:R-:W-:Y:S02]  /*b520*/  LOP3.LUT R182, R182, R3, RZ, 0x3c, !PT ;  /* 0x00000003b6b67212 */ /* 0x000fe400078e3cff */
[----:B------:R-:W-:Y:S02]  /*b530*/  LOP3.LUT R183, R183, R0, RZ, 0x3c, !PT ;  /* 0x00000000b7b77212 */ /* 0x000fe400078e3cff */
[----:B------:R-:W-:Y:S02]  /*b540*/  @P2 R2UR UR36, R179 ;  /* 0x00000000b32422ca */ /* 0x000fe400000e0000 */
[----:B------:R-:W-:Y:S02]  /*b550*/  SEL R191, R191, RZ, P0 ;  /* 0x000000ffbfbf7207 */ /* 0x000fe40000000000 */
[----:B------:R-:W-:Y:S01]  /*b560*/  SEL R76, R76, RZ, P1 ;  /* 0x000000ff4c4c7207 */ /* 0x000fe20000800000 */
[----:B------:R-:W-:Y:S10]  /*b570*/  @P2 BRA `(.L_x_136) ;  /* 0xffffff9800d82947 */ /* 0x000ff4000383ffff */
[----:B------:R-:W-:Y:S05]  /*b580*/  EXIT ;  /* 0x000000000000794d */ /* 0x000fea0003800000 */
.L_x_20:
[----:B--2---:R2:W1:Y:S02]  /*b590*/  SYNCS.PHASECHK.TRANS64.TRYWAIT P0, [R3+URZ+0x180], R2 ;  /* 0x00018002030075a7 */ /* 0x00446400080011ff */
[----:B-1----:R-:W-:Y:S05]  /*b5a0*/  @!P0 NANOSLEEP.SYNCS 0x989680 ;  /* 0x009896800000895d */ /* 0x002fea0003900000 */
[----:B------:R-:W1:Y:S02]  /*b5b0*/  @!P0 SYNCS.PHASECHK.TRANS64 P0, [R3+URZ+0x180], R2 ;  /* 0x00018002030085a7 */ /* 0x000e6400080010ff */
[----:B-1----:R-:W-:Y:S05]  /*b5c0*/  @!P0 BRA `(.L_x_20) ;  /* 0xfffffffc00f08947 */ /* 0x002fea000383ffff */
[----:B------:R-:W-:Y:S05]  /*b5d0*/  BRA `(.L_x_137) ;  /* 0xffffff60004c7947 */ /* 0x000fea000383ffff */
.L_x_23:
[----:B-1----:R-:W-:-:S07]  /*b5e0*/  MOV R2, UR33 ;  /* 0x0000002100027c02 */ /* 0x002fce0008000f00 */
.L_x_138:
[----:B-1----:R1:W2:Y:S02]  /*b5f0*/  SYNCS.PHASECHK.TRANS64.TRYWAIT P0, [R2+URZ+0x70], R5 ;  /* 0x00007005020075a7 */ /* 0x0022a400080011ff */
[----:B--2---:R-:W-:Y:S05]  /*b600*/  @!P0 NANOSLEEP.SYNCS 0x989680 ;  /* 0x009896800000895d */ /* 0x004fea0003900000 */
[----:B------:R-:W2:Y:S02]  /*b610*/  @!P0 SYNCS.PHASECHK.TRANS64 P0, [R2+URZ+0x70], R5 ;  /* 0x00007005020085a7 */ /* 0x000ea400080010ff */
[----:B--2---:R-:W-:Y:S05]  /*b620*/  @!P0 BRA `(.L_x_138) ;  /* 0xfffffffc00f08947 */ /* 0x004fea000383ffff */
[----:B------:R-:W-:Y:S05]  /*b630*/  BRA `(.L_x_22) ;  /* 0xffffff60009c7947 */ /* 0x000fea000383ffff */
.L_x_29:
[----:B-1----:R-:W-:-:S07]  /*b640*/  MOV R2, UR17 ;  /* 0x0000001100027c02 */ /* 0x002fce0008000f00 */
.L_x_139:
[----:B-1----:R1:W2:Y:S02]  /*b650*/  SYNCS.PHASECHK.TRANS64.TRYWAIT P0, [R2+URZ+0x70], R5 ;  /* 0x00007005020075a7 */ /* 0x0022a400080011ff */
[----:B--2---:R-:W-:Y:S05]  /*b660*/  @!P0 NANOSLEEP.SYNCS 0x989680 ;  /* 0x009896800000895d */ /* 0x004fea0003900000 */
[----:B------:R-:W2:Y:S02]  /*b670*/  @!P0 SYNCS.PHASECHK.TRANS64 P0, [R2+URZ+0x70], R5 ;  /* 0x00007005020085a7 */ /* 0x000ea400080010ff */
[----:B--2---:R-:W-:Y:S05]  /*b680*/  @!P0 BRA `(.L_x_139) ;  /* 0xfffffffc00f08947 */ /* 0x004fea000383ffff */
[----:B------:R-:W-:Y:S05]  /*b690*/  BRA `(.L_x_28) ;  /* 0xffffff6400447947 */ /* 0x000fea000383ffff */
.L_x_33:
[----:B-1----:R1:W2:Y:S02]  /*b6a0*/  SYNCS.PHASECHK.TRANS64.TRYWAIT P0, [R2+URZ+0x130], R3 ;  /* 0x00013003020075a7 */ /* 0x0022a400080011ff */
[----:B--2---:R-:W-:Y:S05]  /*b6b0*/  @!P0 NANOSLEEP.SYNCS 0x989680 ;  /* 0x009896800000895d */ /* 0x004fea0003900000 */
[----:B------:R-:W2:Y:S02]  /*b6c0*/  @!P0 SYNCS.PHASECHK.TRANS64 P0, [R2+URZ+0x130], R3 ;  /* 0x00013003020085a7 */ /* 0x000ea400080010ff */
[----:B--2---:R-:W-:Y:S05]  /*b6d0*/  @!P0 BRA `(.L_x_33) ;  /* 0xfffffffc00f08947 */ /* 0x004fea000383ffff */
[----:B------:R-:W-:Y:S05]  /*b6e0*/  BRA `(.L_x_140) ;  /* 0xffffff6400d47947 */ /* 0x000fea000383ffff */
.L_x_37:
[----:B----4-:R-:W-:-:S07]  /*b6f0*/  MOV R0, UR5 ;  /* 0x0000000500007c02 */ /* 0x010fce0008000f00 */
.L_x_141:
[----:B-1----:R1:W2:Y:S02]  /*b700*/  SYNCS.PHASECHK.TRANS64.TRYWAIT P0, [R0+URZ], R3 ;  /* 0x00000003000075a7 */ /* 0x0022a400080011ff */
[----:B--2---:R-:W-:Y:S05]  /*b710*/  @!P0 NANOSLEEP.SYNCS 0x989680 ;  /* 0x009896800000895d */ /* 0x004fea0003900000 */
[----:B------:R-:W2:Y:S02]  /*b720*/  @!P0 SYNCS.PHASECHK.TRANS64 P0, [R0+URZ], R3 ;  /* 0x00000003000085a7 */ /* 0x000ea400080010ff */
[----:B--2---:R-:W-:Y:S05]  /*b730*/  @!P0 BRA `(.L_x_141) ;  /* 0xfffffffc00f08947 */ /* 0x004fea000383ffff */
[----:B------:R-:W-:Y:S05]  /*b740*/  BRA `(.L_x_142) ;  /* 0xffffff6c00447947 */ /* 0x000fea000383ffff */
.L_x_38:
[----:B----4-:R-:W-:-:S07]  /*b750*/  MOV R0, UR5 ;  /* 0x0000000500007c02 */ /* 0x010fce0008000f00 */
.L_x_143:
[----:B-1----:R1:W2:Y:S02]  /*b760*/  SYNCS.PHASECHK.TRANS64.TRYWAIT P0, [R0+URZ], R3 ;  /* 0x00000003000075a7 */ /* 0x0022a400080011ff */
[----:B--2---:R-:W-:Y:S05]  /*b770*/  @!P0 NANOSLEEP.SYNCS 0x989680 ;  /* 0x009896800000895d */ /* 0x004fea0003900000 */
[----:B------:R-:W2:Y:S02]  /*b780*/  @!P0 SYNCS.PHASECHK.TRANS64 P0, [R0+URZ], R3 ;  /* 0x00000003000085a7 */ /* 0x000ea400080010ff */
[----:B--2---:R-:W-:Y:S05]  /*b790*/  @!P0 BRA `(.L_x_143) ;  /* 0xfffffffc00f08947 */ /* 0x004fea000383ffff */
[----:B------:R-:W-:Y:S05]  /*b7a0*/  BRA `(.L_x_144) ;  /* 0xffffff6c00507947 */ /* 0x000fea000383ffff */
.L_x_39:
[----:B----4-:R-:W-:-:S07]  /*b7b0*/  MOV R0, UR5 ;  /* 0x0000000500007c02 */ /* 0x010fce0008000f00 */
.L_x_145:
[----:B-1----:R1:W2:Y:S02]  /*b7c0*/  SYNCS.PHASECHK.TRANS64.TRYWAIT P0, [R0+URZ], R3 ;  /* 0x00000003000075a7 */ /* 0x0022a400080011ff */
[----:B--2---:R-:W-:Y:S05]  /*b7d0*/  @!P0 NANOSLEEP.SYNCS 0x989680 ;  /* 0x009896800000895d */ /* 0x004fea0003900000 */
[----:B------:R-:W2:Y:S02]  /*b7e0*/  @!P0 SYNCS.PHASECHK.TRANS64 P0, [R0+URZ], R3 ;  /* 0x00000003000085a7 */ /* 0x000ea400080010ff */
[----:B--2---:R-:W-:Y:S05]  /*b7f0*/  @!P0 BRA `(.L_x_145) ;  /* 0xfffffffc00f08947 */ /* 0x004fea000383ffff */
[----:B------:R-:W-:Y:S05]  /*b800*/  BRA `(.L_x_146) ;  /* 0xffffff6c005c7947 */ /* 0x000fea000383ffff */
.L_x_40:
[----:B----4-:R-:W-:-:S07]  /*b810*/  MOV R0, UR5 ;  /* 0x0000000500007c02 */ /* 0x010fce0008000f00 */
.L_x_147:
[----:B-1----:R1:W2:Y:S02]  /*b820*/  SYNCS.PHASECHK.TRANS64.TRYWAIT P0, [R0+URZ], R3 ;  /* 0x00000003000075a7 */ /* 0x0022a400080011ff */
[----:B--2---:R-:W-:Y:S05]  /*b830*/  @!P0 NANOSLEEP.SYNCS 0x989680 ;  /* 0x009896800000895d */ /* 0x004fea0003900000 */
[----:B------:R-:W2:Y:S02]  /*b840*/  @!P0 SYNCS.PHASECHK.TRANS64 P0, [R0+URZ], R3 ;  /* 0x00000003000085a7 */ /* 0x000ea400080010ff */
[----:B--2---:R-:W-:Y:S05]  /*b850*/  @!P0 BRA `(.L_x_147) ;  /* 0xfffffffc00f08947 */ /* 0x004fea000383ffff */
[----:B------:R-:W-:Y:S05]  /*b860*/  BRA `(.L_x_148) ;  /* 0xffffff6c00687947 */ /* 0x000fea000383ffff */
.L_x_41:
[----:B----4-:R-:W-:-:S07]  /*b870*/  MOV R0, UR5 ;  /* 0x0000000500007c02 */ /* 0x010fce0008000f00 */
.L_x_149:
[----:B-1----:R1:W2:Y:S02]  /*b880*/  SYNCS.PHASECHK.TRANS64.TRYWAIT P0, [R0+URZ], R3 ;  /* 0x00000003000075a7 */ /* 0x0022a400080011ff */
[----:B--2---:R-:W-:Y:S05]  /*b890*/  @!P0 NANOSLEEP.SYNCS 0x989680 ;  /* 0x009896800000895d */ /* 0x004fea0003900000 */
[----:B------:R-:W2:Y:S02]  /*b8a0*/  @!P0 SYNCS.PHASECHK.TRANS64 P0, [R0+URZ], R3 ;  /* 0x00000003000085a7 */ /* 0x000ea400080010ff */
[----:B--2---:R-:W-:Y:S05]  /*b8b0*/  @!P0 BRA `(.L_x_149) ;  /* 0xfffffffc00f08947 */ /* 0x004fea000383ffff */
[----:B------:R-:W-:Y:S05]  /*b8c0*/  BRA `(.L_x_150) ;  /* 0xffffff6c00747947 */ /* 0x000fea000383ffff */
.L_x_42:
[----:B----4-:R-:W-:-:S07]  /*b8d0*/  MOV R0, UR5 ;  /* 0x0000000500007c02 */ /* 0x010fce0008000f00 */
.L_x_151:
[----:B-1----:R1:W2:Y:S02]  /*b8e0*/  SYNCS.PHASECHK.TRANS64.TRYWAIT P0, [R0+URZ], R3 ;  /* 0x00000003000075a7 */ /* 0x0022a400080011ff */
[----:B--2---:R-:W-:Y:S05]  /*b8f0*/  @!P0 NANOSLEEP.SYNCS 0x989680 ;  /* 0x009896800000895d */ /* 0x004fea0003900000 */
[----:B------:R-:W2:Y:S02]  /*b900*/  @!P0 SYNCS.PHASECHK.TRANS64 P0, [R0+URZ], R3 ;  /* 0x00000003000085a7 */ /* 0x000ea400080010ff */
[----:B--2---:R-:W-:Y:S05]  /*b910*/  @!P0 BRA `(.L_x_151) ;  /* 0xfffffffc00f08947 */ /* 0x004fea000383ffff */
[----:B------:R-:W-:Y:S05]  /*b920*/  BRA `(.L_x_152) ;  /* 0xffffff6c00807947 */ /* 0x000fea000383ffff */
.L_x_43:
[----:B----4-:R-:W-:-:S07]  /*b930*/  MOV R0, UR5 ;  /* 0x0000000500007c02 */ /* 0x010fce0008000f00 */
.L_x_153:
[----:B-1----:R1:W2:Y:S02]  /*b940*/  SYNCS.PHASECHK.TRANS64.TRYWAIT P0, [R0+URZ], R3 ;  /* 0x00000003000075a7 */ /* 0x0022a400080011ff */
[----:B--2---:R-:W-:Y:S05]  /*b950*/  @!P0 NANOSLEEP.SYNCS 0x989680 ;  /* 0x009896800000895d */ /* 0x004fea0003900000 */
[----:B------:R-:W2:Y:S02]  /*b960*/  @!P0 SYNCS.PHASECHK.TRANS64 P0, [R0+URZ], R3 ;  /* 0x00000003000085a7 */ /* 0x000ea400080010ff */
[----:B--2---:R-:W-:Y:S05]  /*b970*/  @!P0 BRA `(.L_x_153) ;  /* 0xfffffffc00f08947 */ /* 0x004fea000383ffff */
[----:B------:R-:W-:Y:S05]  /*b980*/  BRA `(.L_x_154) ;  /* 0xffffff6c008c7947 */ /* 0x000fea000383ffff */
.L_x_44:
[----:B----4-:R-:W-:-:S07]  /*b990*/  MOV R0, UR5 ;  /* 0x0000000500007c02 */ /* 0x010fce0008000f00 */
.L_x_155:
[----:B-1----:R1:W2:Y:S02]  /*b9a0*/  SYNCS.PHASECHK.TRANS64.TRYWAIT P0, [R0+URZ], R3 ;  /* 0x00000003000075a7 */ /* 0x0022a400080011ff */
[----:B--2---:R-:W-:Y:S05]  /*b9b0*/  @!P0 NANOSLEEP.SYNCS 0x989680 ;  /* 0x009896800000895d */ /* 0x004fea0003900000 */
[----:B------:R-:W2:Y:S02]  /*b9c0*/  @!P0 SYNCS.PHASECHK.TRANS64 P0, [R0+URZ], R3 ;  /* 0x00000003000085a7 */ /* 0x000ea400080010ff */
[----:B--2---:R-:W-:Y:S05]  /*b9d0*/  @!P0 BRA `(.L_x_155) ;  /* 0xfffffffc00f08947 */ /* 0x004fea000383ffff */
[----:B------:R-:W-:Y:S05]  /*b9e0*/  BRA `(.L_x_156) ;  /* 0xffffff6c00987947 */ /* 0x000fea000383ffff */
.L_x_45:
[----:B----4-:R-:W-:-:S07]  /*b9f0*/  MOV R0, UR5 ;  /* 0x0000000500007c02 */ /* 0x010fce0008000f00 */
.L_x_157:
[----:B-1----:R1:W2:Y:S02]  /*ba00*/  SYNCS.PHASECHK.TRANS64.TRYWAIT P0, [R0+URZ], R3 ;  /* 0x00000003000075a7 */ /* 0x0022a400080011ff */
[----:B--2---:R-:W-:Y:S05]  /*ba10*/  @!P0 NANOSLEEP.SYNCS 0x989680 ;  /* 0x009896800000895d */ /* 0x004fea0003900000 */
[----:B------:R-:W2:Y:S02]  /*ba20*/  @!P0 SYNCS.PHASECHK.TRANS64 P0, [R0+URZ], R3 ;  /* 0x00000003000085a7 */ /* 0x000ea400080010ff */
[----:B--2---:R-:W-:Y:S05]  /*ba30*/  @!P0 BRA `(.L_x_157) ;  /* 0xfffffffc00f08947 */ /* 0x004fea000383ffff */
[----:B------:R-:W-:Y:S05]  /*ba40*/  BRA `(.L_x_158) ;  /* 0xffffff6c00a47947 */ /* 0x000fea000383ffff */
.L_x_46:
[----:B----4-:R-:W-:-:S07]  /*ba50*/  MOV R0, UR5 ;  /* 0x0000000500007c02 */ /* 0x010fce0008000f00 */
.L_x_159:
[----:B-1----:R1:W2:Y:S02]  /*ba60*/  SYNCS.PHASECHK.TRANS64.TRYWAIT P0, [R0+URZ], R3 ;  /* 0x00000003000075a7 */ /* 0x0022a400080011ff */
[----:B--2---:R-:W-:Y:S05]  /*ba70*/  @!P0 NANOSLEEP.SYNCS 0x989680 ;  /* 0x009896800000895d */ /* 0x004fea0003900000 */
[----:B------:R-:W2:Y:S02]  /*ba80*/  @!P0 SYNCS.PHASECHK.TRANS64 P0, [R0+URZ], R3 ;  /* 0x00000003000085a7 */ /* 0x000ea400080010ff */
[----:B--2---:R-:W-:Y:S05]  /*ba90*/  @!P0 BRA `(.L_x_159) ;  /* 0xfffffffc00f08947 */ /* 0x004fea000383ffff */
[----:B------:R-:W-:Y:S05]  /*baa0*/  BRA `(.L_x_160) ;  /* 0xffffff6c00b07947 */ /* 0x000fea000383ffff */
.L_x_47:
[----:B----4-:R-:W-:-:S07]  /*bab0*/  MOV R0, UR5 ;  /* 0x0000000500007c02 */ /* 0x010fce0008000f00 */
.L_x_161:
[----:B-1----:R1:W2:Y:S02]  /*bac0*/  SYNCS.PHASECHK.TRANS64.TRYWAIT P0, [R0+URZ], R3 ;  /* 0x00000003000075a7 */ /* 0x0022a400080011ff */
[----:B--2---:R-:W-:Y:S05]  /*bad0*/  @!P0 NANOSLEEP.SYNCS 0x989680 ;  /* 0x009896800000895d */ /* 0x004fea0003900000 */
[----:B------:R-:W2:Y:S02]  /*bae0*/  @!P0 SYNCS.PHASECHK.TRANS64 P0, [R0+URZ], R3 ;  /* 0x00000003000085a7 */ /* 0x000ea400080010ff */
[----:B--2---:R-:W-:Y:S05]  /*baf0*/  @!P0 BRA `(.L_x_161) ;  /* 0xfffffffc00f08947 */ /* 0x004fea000383ffff */
[----:B------:R-:W-:Y:S05]  /*bb00*/  BRA `(.L_x_162) ;  /* 0xffffff6c00bc7947 */ /* 0x000fea000383ffff */
.L_x_48:
[----:B----4-:R-:W-:-:S07]  /*bb10*/  MOV R0, UR5 ;  /* 0x0000000500007c02 */ /* 0x010fce0008000f00 */
.L_x_163:
[----:B-1----:R1:W2:Y:S02]  /*bb20*/  SYNCS.PHASECHK.TRANS64.TRYWAIT P0, [R0+URZ], R3 ;  /* 0x00000003000075a7 */ /* 0x0022a400080011ff */
[----:B--2---:R-:W-:Y:S05]  /*bb30*/  @!P0 NANOSLEEP.SYNCS 0x989680 ;  /* 0x009896800000895d */ /* 0x004fea0003900000 */
[----:B------:R-:W2:Y:S02]  /*bb40*/  @!P0 SYNCS.PHASECHK.TRANS64 P0, [R0+URZ], R3 ;  /* 0x00000003000085a7 */ /* 0x000ea400080010ff */
[----:B--2---:R-:W-:Y:S05]  /*bb50*/  @!P0 BRA `(.L_x_163) ;  /* 0xfffffffc00f08947 */ /* 0x004fea000383ffff */
[----:B------:R-:W-:Y:S05]  /*bb60*/  BRA `(.L_x_164) ;  /* 0xffffff6c00c87947 */ /* 0x000fea000383ffff */
.L_x_49:
[----:B----4-:R-:W-:-:S07]  /*bb70*/  MOV R0, UR5 ;  /* 0x0000000500007c02 */ /* 0x010fce0008000f00 */
.L_x_165:
[----:B-1----:R1:W2:Y:S02]  /*bb80*/  SYNCS.PHASECHK.TRANS64.TRYWAIT P0, [R0+URZ], R3 ;  /* 0x00000003000075a7 */ /* 0x0022a400080011ff */
[----:B--2---:R-:W-:Y:S05]  /*bb90*/  @!P0 NANOSLEEP.SYNCS 0x989680 ;  /* 0x009896800000895d */ /* 0x004fea0003900000 */
[----:B------:R-:W2:Y:S02]  /*bba0*/  @!P0 SYNCS.PHASECHK.TRANS64 P0, [R0+URZ], R3 ;  /* 0x00000003000085a7 */ /* 0x000ea400080010ff */
[----:B--2---:R-:W-:Y:S05]  /*bbb0*/  @!P0 BRA `(.L_x_165) ;  /* 0xfffffffc00f08947 */ /* 0x004fea000383ffff */
[----:B------:R-:W-:Y:S05]  /*bbc0*/  BRA `(.L_x_166) ;  /* 0xffffff6c00d47947 */ /* 0x000fea000383ffff */
.L_x_52:
[----:B-1----:R1:W2:Y:S02]  /*bbd0*/  SYNCS.PHASECHK.TRANS64.TRYWAIT P0, [R0+URZ+0x170], R5 ;  /* 0x00017005000075a7 */ /* 0x0022a400080011ff */
[----:B--2---:R-:W-:Y:S05]  /*bbe0*/  @!P0 NANOSLEEP.SYNCS 0x989680 ;  /* 0x009896800000895d */ /* 0x004fea0003900000 */
[----:B------:R-:W2:Y:S02]  /*bbf0*/  @!P0 SYNCS.PHASECHK.TRANS64 P0, [R0+URZ+0x170], R5 ;  /* 0x00017005000085a7 */ /* 0x000ea400080010ff */
[----:B--2---:R-:W-:Y:S05]  /*bc00*/  @!P0 BRA `(.L_x_52) ;  /* 0xfffffffc00f08947 */ /* 0x004fea000383ffff */
[----:B------:R-:W-:Y:S05]  /*bc10*/  BRA `(.L_x_167) ;  /* 0xffffff7000307947 */ /* 0x000fea000383ffff */
.L_x_53:
[----:B------:R-:W-:-:S07]  /*bc20*/  MOV R0, UR5 ;  /* 0x0000000500007c02 */ /* 0x000fce0008000f00 */
.L_x_168:
[----:B-1----:R1:W2:Y:S02]  /*bc30*/  SYNCS.PHASECHK.TRANS64.TRYWAIT P0, [R0+URZ+0x140], R5 ;  /* 0x00014005000075a7 */ /* 0x0022a400080011ff */
[----:B--2---:R-:W-:Y:S05]  /*bc40*/  @!P0 NANOSLEEP.SYNCS 0x989680 ;  /* 0x009896800000895d */ /* 0x004fea0003900000 */
[----:B------:R-:W2:Y:S02]  /*bc50*/  @!P0 SYNCS.PHASECHK.TRANS64 P0, [R0+URZ+0x140], R5 ;  /* 0x00014005000085a7 */ /* 0x000ea400080010ff */
[----:B--2---:R-:W-:Y:S05]  /*bc60*/  @!P0 BRA `(.L_x_168) ;  /* 0xfffffffc00f08947 */ /* 0x004fea000383ffff */
[----:B------:R-:W-:Y:S05]  /*bc70*/  BRA `(.L_x_169) ;  /* 0xffffff7000407947 */ /* 0x000fea000383ffff */
.L_x_54:
[----:B-1----:R1:W2:Y:S02]  /*bc80*/  SYNCS.PHASECHK.TRANS64.TRYWAIT P1, [R0+URZ+0x130], R5 ;  /* 0x00013005000075a7 */ /* 0x0022a400080211ff */
[----:B--2---:R-:W-:Y:S05]  /*bc90*/  @!P1 NANOSLEEP.SYNCS 0x989680 ;  /* 0x009896800000995d */ /* 0x004fea0003900000 */
[----:B------:R-:W2:Y:S02]  /*bca0*/  @!P1 SYNCS.PHASECHK.TRANS64 P1, [R0+URZ+0x130], R5 ;  /* 0x00013005000095a7 */ /* 0x000ea400080210ff */
[----:B--2---:R-:W-:Y:S05]  /*bcb0*/  @!P1 BRA `(.L_x_54) ;  /* 0xfffffffc00f09947 */ /* 0x004fea000383ffff */
[----:B------:R-:W-:Y:S05]  /*bcc0*/  BRA `(.L_x_170) ;  /* 0xffffff7000707947 */ /* 0x000fea000383ffff */
.L_x_57:
[----:B------:R-:W-:-:S07]  /*bcd0*/  MOV R0, UR5 ;  /* 0x0000000500007c02 */ /* 0x000fce0008000f00 */
.L_x_171:
[----:B-1----:R1:W2:Y:S02]  /*bce0*/  SYNCS.PHASECHK.TRANS64.TRYWAIT P0, [R0+URZ+0x140], R3 ;  /* 0x00014003000075a7 */ /* 0x0022a400080011ff */
[----:B--2---:R-:W-:Y:S05]  /*bcf0*/  @!P0 NANOSLEEP.SYNCS 0x989680 ;  /* 0x009896800000895d */ /* 0x004fea0003900000 */
[----:B------:R-:W2:Y:S02]  /*bd00*/  @!P0 SYNCS.PHASECHK.TRANS64 P0, [R0+URZ+0x140], R3 ;  /* 0x00014003000085a7 */ /* 0x000ea400080010ff */
[----:B--2---:R-:W-:Y:S05]  /*bd10*/  @!P0 BRA `(.L_x_171) ;  /* 0xfffffffc00f08947 */ /* 0x004fea000383ffff */
[----:B------:R-:W-:Y:S05]  /*bd20*/  BRA `(.L_x_56) ;  /* 0xffffff7000c47947 */ /* 0x000fea000383ffff */
.L_x_64:
[----:B-1----:R1:W2:Y:S02]  /*bd30*/  SYNCS.PHASECHK.TRANS64.TRYWAIT P1, [R0+URZ+0x130], R5 ;  /* 0x00013005000075a7 */ /* 0x0022a400080211ff */
[----:B--2---:R-:W-:Y:S05]  /*bd40*/  @!P1 NANOSLEEP.SYNCS 0x989680 ;  /* 0x009896800000995d */ /* 0x004fea0003900000 */
[----:B------:R-:W2:Y:S02]  /*bd50*/  @!P1 SYNCS.PHASECHK.TRANS64 P1, [R0+URZ+0x130], R5 ;  /* 0x00013005000095a7 */ /* 0x000ea400080210ff */
[----:B--2---:R-:W-:Y:S05]  /*bd60*/  @!P1 BRA `(.L_x_64) ;  /* 0xfffffffc00f09947 */ /* 0x004fea000383ffff */
[----:B------:R-:W-:Y:S05]  /*bd70*/  BRA `(.L_x_172) ;  /* 0xffffff78001c7947 */ /* 0x000fea000383ffff */
.L_x_65:
[----:B------:R-:W-:-:S07]  /*bd80*/  MOV R3, UR9 ;  /* 0x0000000900037c02 */ /* 0x000fce0008000f00 */
.L_x_173:
[----:B-1----:R1:W2:Y:S02]  /*bd90*/  SYNCS.PHASECHK.TRANS64.TRYWAIT P0, [R3+URZ+0x160], R0 ;  /* 0x00016000030075a7 */ /* 0x0022a400080011ff */
[----:B--2---:R-:W-:Y:S05]  /*bda0*/  @!P0 NANOSLEEP.SYNCS 0x989680 ;  /* 0x009896800000895d */ /* 0x004fea0003900000 */
[----:B------:R-:W2:Y:S02]  /*bdb0*/  @!P0 SYNCS.PHASECHK.TRANS64 P0, [R3+URZ+0x160], R0 ;  /* 0x00016000030085a7 */ /* 0x000ea400080010ff */
[----:B--2---:R-:W-:Y:S05]  /*bdc0*/  @!P0 BRA `(.L_x_173) ;  /* 0xfffffffc00f08947 */ /* 0x004fea000383ffff */
[----:B------:R-:W-:Y:S05]  /*bdd0*/  BRA `(.L_x_174) ;  /* 0xffffff7800507947 */ /* 0x000fea000383ffff */
.L_x_68:
[----:B------:R-:W-:Y:S07]  /*bde0*/  MOV R0, UR7 ;  /* 0x0000000700007c02 */ /* 0x000fee0008000f00 */
.L_x_175:
[----:B-1----:R1:W2:Y:S02]  /*bdf0*/  SYNCS.PHASECHK.TRANS64.TRYWAIT P0, [R0+URZ], R3 ;  /* 0x00000003000075a7 */ /* 0x0022a400080011ff */
[----:B--2---:R-:W-:Y:S05]  /*be00*/  @!P0 NANOSLEEP.SYNCS 0x989680 ;  /* 0x009896800000895d */ /* 0x004fea0003900000 */
[----:B------:R-:W2:Y:S02]  /*be10*/  @!P0 SYNCS.PHASECHK.TRANS64 P0, [R0+URZ], R3 ;  /* 0x00000003000085a7 */ /* 0x000ea400080010ff */
[----:B--2---:R-:W-:Y:S05]  /*be20*/  @!P0 BRA `(.L_x_175) ;  /* 0xfffffffc00f08947 */ /* 0x004fea000383ffff */
[----:B------:R-:W-:Y:S05]  /*be30*/  BRA `(.L_x_67) ;  /* 0xffffff7800707947 */ /* 0x000fea000383ffff */
.L_x_71:
[----:B------:R-:W-:-:S07]  /*be40*/  MOV R0, UR5 ;  /* 0x0000000500007c02 */ /* 0x000fce0008000f00 */
.L_x_176:
[----:B--2---:R2:W3:Y:S02]  /*be50*/  SYNCS.PHASECHK.TRANS64.TRYWAIT P0, [R0+URZ], R3 ;  /* 0x00000003000075a7 */ /* 0x0044e400080011ff */
[----:B---3--:R-:W-:Y:S05]  /*be60*/  @!P0 NANOSLEEP.SYNCS 0x989680 ;  /* 0x009896800000895d */ /* 0x008fea0003900000 */
[----:B------:R-:W3:Y:S02]  /*be70*/  @!P0 SYNCS.PHASECHK.TRANS64 P0, [R0+URZ], R3 ;  /* 0x00000003000085a7 */ /* 0x000ee400080010ff */
[----:B---3--:R-:W-:Y:S05]  /*be80*/  @!P0 BRA `(.L_x_176) ;  /* 0xfffffffc00f08947 */ /* 0x008fea000383ffff */
[----:B------:R-:W-:Y:S05]  /*be90*/  BRA `(.L_x_177) ;  /* 0xffffff7c00107947 */ /* 0x000fea000383ffff */
.L_x_72:
[----:B------:R-:W-:-:S07]  /*bea0*/  MOV R0, UR7 ;  /* 0x0000000700007c02 */ /* 0x000fce0008000f00 */
.L_x_178:
[----:B--2---:R2:W3:Y:S02]  /*beb0*/  SYNCS.PHASECHK.TRANS64.TRYWAIT P0, [R0+URZ], R3 ;  /* 0x00000003000075a7 */ /* 0x0044e400080011ff */
[----:B---3--:R-:W-:Y:S05]  /*bec0*/  @!P0 NANOSLEEP.SYNCS 0x989680 ;  /* 0x009896800000895d */ /* 0x008fea0003900000 */
[----:B------:R-:W3:Y:S02]  /*bed0*/  @!P0 SYNCS.PHASECHK.TRANS64 P0, [R0+URZ], R3 ;  /* 0x00000003000085a7 */ /* 0x000ee400080010ff */
[----:B---3--:R-:W-:Y:S05]  /*bee0*/  @!P0 BRA `(.L_x_178) ;  /* 0xfffffffc00f08947 */ /* 0x008fea000383ffff */
[----:B------:R-:W-:Y:S05]  /*bef0*/  BRA `(.L_x_179) ;  /* 0xffffff7c001c7947 */ /* 0x000fea000383ffff */
.L_x_77:
[----:B--2---:R2:W3:Y:S02]  /*bf00*/  SYNCS.PHASECHK.TRANS64.TRYWAIT P0, [R0+URZ+0x130], R3 ;  /* 0x00013003000075a7 */ /* 0x0044e400080011ff */
[----:B---3--:R-:W-:Y:S05]  /*bf10*/  @!P0 NANOSLEEP.SYNCS 0x989680 ;  /* 0x009896800000895d */ /* 0x008fea0003900000 */
[----:B------:R-:W3:Y:S02]  /*bf20*/  @!P0 SYNCS.PHASECHK.TRANS64 P0, [R0+URZ+0x130], R3 ;  /* 0x00013003000085a7 */ /* 0x000ee400080010ff */
[----:B---3--:R-:W-:Y:S05]  /*bf30*/  @!P0 BRA `(.L_x_77) ;  /* 0xfffffffc00f08947 */ /* 0x008fea000383ffff */
[----:B------:R-:W-:Y:S05]  /*bf40*/  BRA `(.L_x_180) ;  /* 0xffffff8000287947 */ /* 0x000fea000383ffff */
.L_x_80:
[----:B------:R-:W-:Y:S07]  /*bf50*/  MOV R0, UR7 ;  /* 0x0000000700007c02 */ /* 0x000fee0008000f00 */
.L_x_181:
[----:B--2---:R2:W3:Y:S02]  /*bf60*/  SYNCS.PHASECHK.TRANS64.TRYWAIT P0, [R0+URZ+0x128], R3 ;  /* 0x00012803000075a7 */ /* 0x0044e400080011ff */
[----:B---3--:R-:W-:Y:S05]  /*bf70*/  @!P0 NANOSLEEP.SYNCS 0x989680 ;  /* 0x009896800000895d */ /* 0x008fea0003900000 */
[----:B------:R-:W3:Y:S02]  /*bf80*/  @!P0 SYNCS.PHASECHK.TRANS64 P0, [R0+URZ+0x128], R3 ;  /* 0x00012803000085a7 */ /* 0x000ee400080010ff */
[----:B---3--:R-:W-:Y:S05]  /*bf90*/  @!P0 BRA `(.L_x_181) ;  /* 0xfffffffc00f08947 */ /* 0x008fea000383ffff */
[----:B------:R-:W-:Y:S05]  /*bfa0*/  BRA `(.L_x_79) ;  /* 0xffffff8400087947 */ /* 0x000fea000383ffff */
.L_x_83:
[----:B------:R-:W-:Y:S07]  /*bfb0*/  MOV R3, UR7 ;  /* 0x0000000700037c02 */ /* 0x000fee0008000f00 */
.L_x_182:
[----:B-1----:R1:W2:Y:S02]  /*bfc0*/  SYNCS.PHASECHK.TRANS64.TRYWAIT P0, [R3+URZ+0x100], R12 ;  /* 0x0001000c030075a7 */ /* 0x0022a400080011ff */
[----:B--2---:R-:W-:Y:S05]  /*bfd0*/  @!P0 NANOSLEEP.SYNCS 0x989680 ;  /* 0x009896800000895d */ /* 0x004fea0003900000 */
[----:B------:R-:W2:Y:S02]  /*bfe0*/  @!P0 SYNCS.PHASECHK.TRANS64 P0, [R3+URZ+0x100], R12 ;  /* 0x0001000c030085a7 */ /* 0x000ea400080010ff */
[----:B--2---:R-:W-:Y:S05]  /*bff0*/  @!P0 BRA `(.L_x_182) ;  /* 0xfffffffc00f08947 */ /* 0x004fea000383ffff */
[----:B------:R-:W-:Y:S05]  /*c000*/  BRA `(.L_x_183) ;  /* 0xffffff8400807947 */ /* 0x000fea000383ffff */
.L_x_84:
[----:B-1----:R-:W-:Y:S07]  /*c010*/  MOV R3, UR7 ;  /* 0x0000000700037c02 */ /* 0x002fee0008000f00 */
.L_x_184:
[----:B-1----:R1:W2:Y:S02]  /*c020*/  SYNCS.PHASECHK.TRANS64.TRYWAIT P0, [R3+URZ+0x108], R12 ;  /* 0x0001080c030075a7 */ /* 0x0022a400080011ff */
[----:B--2---:R-:W-:Y:S05]  /*c030*/  @!P0 NANOSLEEP.SYNCS 0x989680 ;  /* 0x009896800000895d */ /* 0x004fea0003900000 */
[----:B------:R-:W2:Y:S02]  /*c040*/  @!P0 SYNCS.PHASECHK.TRANS64 P0, [R3+URZ+0x108], R12 ;  /* 0x0001080c030085a7 */ /* 0x000ea400080010ff */
[----:B--2---:R-:W-:Y:S05]  /*c050*/  @!P0 BRA `(.L_x_184) ;  /* 0xfffffffc00f08947 */ /* 0x004fea000383ffff */
[----:B------:R-:W-:Y:S05]  /*c060*/  BRA `(.L_x_185) ;  /* 0xffffff8400bc7947 */ /* 0x000fea000383ffff */
.L_x_85:
[----:B-1----:R-:W-:Y:S07]  /*c070*/  MOV R3, UR7 ;  /* 0x0000000700037c02 */ /* 0x002fee0008000f00 */
.L_x_186:
[----:B-1----:R1:W2:Y:S02]  /*c080*/  SYNCS.PHASECHK.TRANS64.TRYWAIT P0, [R3+URZ+0x110], R12 ;  /* 0x0001100c030075a7 */ /* 0x0022a400080011ff */
[----:B--2---:R-:W-:Y:S05]  /*c090*/  @!P0 NANOSLEEP.SYNCS 0x989680 ;  /* 0x009896800000895d */ /* 0x004fea0003900000 */
[----:B------:R-:W2:Y:S02]  /*c0a0*/  @!P0 SYNCS.PHASECHK.TRANS64 P0, [R3+URZ+0x110], R12 ;  /* 0x0001100c030085a7 */ /* 0x000ea400080010ff */
[----:B--2---:R-:W-:Y:S05]  /*c0b0*/  @!P0 BRA `(.L_x_186) ;  /* 0xfffffffc00f08947 */ /* 0x004fea000383ffff */
[----:B------:R-:W-:Y:S05]  /*c0c0*/  BRA `(.L_x_187) ;  /* 0xffffff8800047947 */ /* 0x000fea000383ffff */
.L_x_86:
[----:B------:R-:W-:Y:S07]  /*c0d0*/  MOV R3, UR7 ;  /* 0x0000000700037c02 */ /* 0x000fee0008000f00 */
.L_x_188:
[----:B-1----:R1:W2:Y:S02]  /*c0e0*/  SYNCS.PHASECHK.TRANS64.TRYWAIT P0, [R3+URZ+0x118], R12 ;  /* 0x0001180c030075a7 */ /* 0x0022a400080011ff */
[----:B--2---:R-:W-:Y:S05]  /*c0f0*/  @!P0 NANOSLEEP.SYNCS 0x989680 ;  /* 0x009896800000895d */ /* 0x004fea0003900000 */
[----:B------:R-:W2:Y:S02]  /*c100*/  @!P0 SYNCS.PHASECHK.TRANS64 P0, [R3+URZ+0x118], R12 ;  /* 0x0001180c030085a7 */ /* 0x000ea400080010ff */
[----:B--2---:R-:W-:Y:S05]  /*c110*/  @!P0 BRA `(.L_x_188) ;  /* 0xfffffffc00f08947 */ /* 0x004fea000383ffff */
[----:B------:R-:W-:Y:S05]  /*c120*/  BRA `(.L_x_189) ;  /* 0xffffff88008c7947 */ /* 0x000fea000383ffff */
.L_x_88:
[----:B------:R-:W-:-:S07]  /*c130*/  MOV R0, UR7 ;  /* 0x0000000700007c02 */ /* 0x000fce0008000f00 */
.L_x_190:
[----:B-1----:R1:W3:Y:S02]  /*c140*/  SYNCS.PHASECHK.TRANS64.TRYWAIT P0, [R0+URZ+0x100], R3 ;  /* 0x00010003000075a7 */ /* 0x0022e400080011ff */
[----:B---3--:R-:W-:Y:S05]  /*c150*/  @!P0 NANOSLEEP.SYNCS 0x989680 ;  /* 0x009896800000895d */ /* 0x008fea0003900000 */
[----:B------:R-:W3:Y:S02]  /*c160*/  @!P0 SYNCS.PHASECHK.TRANS64 P0, [R0+URZ+0x100], R3 ;  /* 0x00010003000085a7 */ /* 0x000ee400080010ff */
[----:B---3--:R-:W-:Y:S05]  /*c170*/  @!P0 BRA `(.L_x_190) ;  /* 0xfffffffc00f08947 */ /* 0x008fea000383ffff */
[----:B------:R-:W-:Y:S05]  /*c180*/  BRA `(.L_x_191) ;  /* 0xffffff8800fc7947 */ /* 0x000fea000383ffff */
.L_x_89:
[----:B-1----:R-:W-:-:S07]  /*c190*/  MOV R0, UR7 ;  /* 0x0000000700007c02 */ /* 0x002fce0008000f00 */
.L_x_192:
[----:B-1----:R1:W3:Y:S02]  /*c1a0*/  SYNCS.PHASECHK.TRANS64.TRYWAIT P0, [R0+URZ+0x108], R3 ;  /* 0x00010803000075a7 */ /* 0x0022e400080011ff */
[----:B---3--:R-:W-:Y:S05]  /*c1b0*/  @!P0 NANOSLEEP.SYNCS 0x989680 ;  /* 0x009896800000895d */ /* 0x008fea0003900000 */
[----:B------:R-:W3:Y:S02]  /*c1c0*/  @!P0 SYNCS.PHASECHK.TRANS64 P0, [R0+URZ+0x108], R3 ;  /* 0x00010803000085a7 */ /* 0x000ee400080010ff */
[----:B---3--:R-:W-:Y:S05]  /*c1d0*/  @!P0 BRA `(.L_x_192) ;  /* 0xfffffffc00f08947 */ /* 0x008fea000383ffff */
[----:B------:R-:W-:Y:S05]  /*c1e0*/  BRA `(.L_x_193) ;  /* 0xffffff8800ec7947 */ /* 0x000fea000383ffff */
.L_x_90:
[----:B-1----:R-:W-:-:S07]  /*c1f0*/  MOV R0, UR7 ;  /* 0x0000000700007c02 */ /* 0x002fce0008000f00 */
.L_x_194:
[----:B-1----:R1:W3:Y:S02]  /*c200*/  SYNCS.PHASECHK.TRANS64.TRYWAIT P0, [R0+URZ+0x110], R3 ;  /* 0x00011003000075a7 */ /* 0x0022e400080011ff */
[----:B---3--:R-:W-:Y:S05]  /*c210*/  @!P0 NANOSLEEP.SYNCS 0x989680 ;  /* 0x009896800000895d */ /* 0x008fea0003900000 */
[----:B------:R-:W3:Y:S02]  /*c220*/  @!P0 SYNCS.PHASECHK.TRANS64 P0, [R0+URZ+0x110], R3 ;  /* 0x00011003000085a7 */ /* 0x000ee400080010ff */
[----:B---3--:R-:W-:Y:S05]  /*c230*/  @!P0 BRA `(.L_x_194) ;  /* 0xfffffffc00f08947 */ /* 0x008fea000383ffff */
[----:B------:R-:W-:Y:S05]  /*c240*/  BRA `(.L_x_195) ;  /* 0xffffff8800dc7947 */ /* 0x000fea000383ffff */
.L_x_92:
[----:B--2---:R2:W4:Y:S02]  /*c250*/  SYNCS.PHASECHK.TRANS64.TRYWAIT P0, [R0+URZ+0x130], R3 ;  /* 0x00013003000075a7 */ /* 0x00452400080011ff */
[----:B----4-:R-:W-:Y:S05]  /*c260*/  @!P0 NANOSLEEP.SYNCS 0x989680 ;  /* 0x009896800000895d */ /* 0x010fea0003900000 */
[----:B------:R-:W4:Y:S02]  /*c270*/  @!P0 SYNCS.PHASECHK.TRANS64 P0, [R0+URZ+0x130], R3 ;  /* 0x00013003000085a7 */ /* 0x000f2400080010ff */
[----:B----4-:R-:W-:Y:S05]  /*c280*/  @!P0 BRA `(.L_x_92) ;  /* 0xfffffffc00f08947 */ /* 0x010fea000383ffff */
[----:B------:R-:W-:Y:S05]  /*c290*/  BRA `(.L_x_196) ;  /* 0xffffff8c00a47947 */ /* 0x000fea000383ffff */
.L_x_103:
[----:B-1----:R1:W3:Y:S02]  /*c2a0*/  SYNCS.PHASECHK.TRANS64.TRYWAIT P1, [R3+URZ+0xe0], R0 ;  /* 0x0000e000030075a7 */ /* 0x0022e400080211ff */
[----:B---3--:R-:W-:Y:S05]  /*c2b0*/  @!P1 NANOSLEEP.SYNCS 0x989680 ;  /* 0x009896800000995d */ /* 0x008fea0003900000 */
[----:B------:R-:W3:Y:S02]  /*c2c0*/  @!P1 SYNCS.PHASECHK.TRANS64 P1, [R3+URZ+0xe0], R0 ;  /* 0x0000e000030095a7 */ /* 0x000ee400080210ff */
[----:B---3--:R-:W-:Y:S05]  /*c2d0*/  @!P1 BRA `(.L_x_103) ;  /* 0xfffffffc00f09947 */ /* 0x008fea000383ffff */
[----:B------:R-:W-:Y:S05]  /*c2e0*/  BRA `(.L_x_102) ;  /* 0xffffff9800c87947 */ /* 0x000fea000383ffff */
.L_x_105:
[----:B-1----:R1:W4:Y:S02]  /*c2f0*/  SYNCS.PHASECHK.TRANS64.TRYWAIT P0, [R193+URZ+0x150], R2 ;  /* 0x00015002c10075a7 */ /* 0x00232400080011ff */
[----:B----4-:R-:W-:Y:S05]  /*c300*/  @!P0 NANOSLEEP.SYNCS 0x989680 ;  /* 0x009896800000895d */ /* 0x010fea0003900000 */
[----:B------:R-:W4:Y:S02]  /*c310*/  @!P0 SYNCS.PHASECHK.TRANS64 P0, [R193+URZ+0x150], R2 ;  /* 0x00015002c10085a7 */ /* 0x000f2400080010ff */
[----:B----4-:R-:W-:Y:S05]  /*c320*/  @!P0 BRA `(.L_x_105) ;  /* 0xfffffffc00f08947 */ /* 0x010fea000383ffff */
[----:B------:R-:W-:Y:S05]  /*c330*/  BRA `(.L_x_104) ;  /* 0xffffff9c00247947 */ /* 0x000fea000383ffff */
.L_x_114:
[----:B--2---:R2:W3:Y:S02]  /*c340*/  SYNCS.PHASECHK.TRANS64.TRYWAIT P0, [R204+URZ+0xe0], R3 ;  /* 0x0000e003cc0075a7 */ /* 0x0044e400080011ff */
[----:B---3--:R-:W-:Y:S05]  /*c350*/  @!P0 NANOSLEEP.SYNCS 0x989680 ;  /* 0x009896800000895d */ /* 0x008fea0003900000 */
[----:B------:R-:W3:Y:S02]  /*c360*/  @!P0 SYNCS.PHASECHK.TRANS64 P0, [R204+URZ+0xe0], R3 ;  /* 0x0000e003cc0085a7 */ /* 0x000ee400080010ff */
[----:B---3--:R-:W-:Y:S05]  /*c370*/  @!P0 BRA `(.L_x_114) ;  /* 0xfffffffc00f08947 */ /* 0x008fea000383ffff */
[----:B------:R-:W-:Y:S05]  /*c380*/  BRA `(.L_x_113) ;  /* 0xffffffb000307947 */ /* 0x000fea000383ffff */
.L_x_123:
[----:B--2---:R2:W3:Y:S02]  /*c390*/  SYNCS.PHASECHK.TRANS64.TRYWAIT P0, [R0+URZ+0xe0], R5 ;  /* 0x0000e005000075a7 */ /* 0x0044e400080011ff */
[----:B---3--:R-:W-:Y:S05]  /*c3a0*/  @!P0 NANOSLEEP.SYNCS 0x989680 ;  /* 0x009896800000895d */ /* 0x008fea0003900000 */
[----:B------:R-:W3:Y:S02]  /*c3b0*/  @!P0 SYNCS.PHASECHK.TRANS64 P0, [R0+URZ+0xe0], R5 ;  /* 0x0000e005000085a7 */ /* 0x000ee400080010ff */
[----:B---3--:R-:W-:Y:S05]  /*c3c0*/  @!P0 BRA `(.L_x_123) ;  /* 0xfffffffc00f08947 */ /* 0x008fea000383ffff */
[----:B------:R-:W-:Y:S05]  /*c3d0*/  BRA `(.L_x_122) ;  /* 0xffffffc400887947 */ /* 0x000fea000383ffff */
.L_x_132:
[----:B--2---:R2:W3:Y:S02]  /*c3e0*/  SYNCS.PHASECHK.TRANS64.TRYWAIT P0, [R0+URZ+0xe0], R3 ;  /* 0x0000e003000075a7 */ /* 0x0044e400080011ff */
[----:B---3--:R-:W-:Y:S05]  /*c3f0*/  @!P0 NANOSLEEP.SYNCS 0x989680 ;  /* 0x009896800000895d */ /* 0x008fea0003900000 */
[----:B------:R-:W3:Y:S02]  /*c400*/  @!P0 SYNCS.PHASECHK.TRANS64 P0, [R0+URZ+0xe0], R3 ;  /* 0x0000e003000085a7 */ /* 0x000ee400080010ff */
[----:B---3--:R-:W-:Y:S05]  /*c410*/  @!P0 BRA `(.L_x_132) ;  /* 0xfffffffc00f08947 */ /* 0x008fea000383ffff */
[----:B------:R-:W-:Y:S05]  /*c420*/  BRA `(.L_x_131) ;  /* 0xffffffd800ec7947 */ /* 0x000fea000383ffff */
        .weak           $__internal_0_$__cuda_sm10x_tcgen05_guardrail_trap_col_being_dealloced_not_returned_by_alloc
        .type           $__internal_0_$__cuda_sm10x_tcgen05_guardrail_trap_col_being_dealloced_not_returned_by_alloc,@function
        .size           $__internal_0_$__cuda_sm10x_tcgen05_guardrail_trap_col_being_dealloced_not_returned_by_alloc,($__internal_1_$__cuda_sm10x_tcgen05_guardrail_trap_phase_invalid_during_alloc - $__internal_0_$__cuda_sm10x_tcgen05_guardrail_trap_col_being_dealloced_not_returned_by_alloc)
$__internal_0_$__cuda_sm10x_tcgen05_guardrail_trap_col_being_dealloced_not_returned_by_alloc:
[----:B------:R-:W-:Y:S05]  /*c430*/  BPT.TRAP 0x1 ;  /* 0x000000040000795c */ /* 0x000fea0000300000 */
[----:B------:R-:W-:-:S04]  /*c440*/  HFMA2 R3, -RZ, RZ, 0, 0 ;  /* 0x00000000ff037431 */ /* 0x000fc800000001ff */
[----:B------:R-:W-:Y:S05]  /*c450*/  RET.REL.NODEC R2 `(_ZN7cutlass13device_kernelINS_4gemm6kernel13GemmUniversalIN4cute5tupleIJiiiiEEENS1_10collective13CollectiveMmaINS1_35MainloopSm100TmaUmmaWarpSpecializedILi14ELi2ELi2ENS5_IJNS4_1CILi1EEESB_SB_EEEEENS5_IJNSA_ILi128EEENSA_ILi256EEENSA_ILi32EEEEEENS_12float_e4m3_tENS5_IJlSB_lEEESI_SJ_NS4_8TiledMMAINS4_8MMA_AtomIJNS4_10MMA_TraitsINS4_19SM100_MMA_F8F6F4_SSEJSI_SI_fSE_SF_NS4_17integral_constantINS4_4UMMA5MajorELSQ_0EEESR_NSO_INSP_7ScaleInELSS_0EEEST_EEEEEENS4_6LayoutISC_NS5_IJNSA_ILi0EEESX_SX_EEEEENS5_IJNS4_10UnderscoreES10_S10_EEEEENS4_13SM90_TMA_LOADENS4_14ComposedLayoutINS4_7SwizzleILi1ELi4ELi3EEENS4_18smem_ptr_flag_bitsILi8EEENSW_INS5_IJNSA_ILi8EEESG_EEENS5_IJSG_SB_EEEEEEEvNS4_8identityES13_S1D_vS1E_EENS_8epilogue10collective18CollectiveEpilogueINS1G_23Sm100TmaWarpSpecializedILi4ELi2ELi64ELb0ELb0EEEJSH_NS5_IJNSW_ISE_SB_EENSW_INSA_ILi64EEESB_EEEEESI_SJ_SI_SJ_NS1G_6fusion15FusionCallbacksIS1K_NS1P_17LinearCombinationISI_fSI_fLNS_15FloatRoundStyleE2EEESH_S1O_JEEENS4_5SM1004TMEM4LOAD26SM100_TMEM_LOAD_32dp32b64xES13_NS14_INS15_ILi2ELi4ELi3EEES18_NSW_INS5_IJS19_S1M_EEENS5_IJS1M_SB_EEEEEEENS4_39AutoVectorizingCopyWithAssumedAlignmentILi128EEENS4_14SM90_TMA_STOREES23_S25_S25_EEEvvEEEEvNT_6ParamsE) ;  /* 0xffffff3802e87950 */ /* 0x000fea0003c3ffff */
        .weak           $__internal_1_$__cuda_sm10x_tcgen05_guardrail_trap_phase_invalid_during_alloc
        .type           $__internal_1_$__cuda_sm10x_tcgen05_guardrail_trap_phase_invalid_during_alloc,@function
        .size           $__internal_1_$__cuda_sm10x_tcgen05_guardrail_trap_phase_invalid_during_alloc,($__internal_2_$__cuda_sm10x_tcgen05_guardrail_trap_unallocated_columns_being_dealloced - $__internal_1_$__cuda_sm10x_tcgen05_guardrail_trap_phase_invalid_during_alloc)
$__internal_1_$__cuda_sm10x_tcgen05_guardrail_trap_phase_invalid_during_alloc:
[----:B------:R-:W-:Y:S05]  /*c460*/  BPT.TRAP 0x1 ;  /* 0x000000040000795c */ /* 0x000fea0000300000 */
[----:B------:R-:W-:-:S04]  /*c470*/  MOV R3, 0x0 ;  /* 0x0000000000037802 */ /* 0x000fc80000000f00 */
[----:B------:R-:W-:Y:S05]  /*c480*/  RET.REL.NODEC R2 `(_ZN7cutlass13device_kernelINS_4gemm6kernel13GemmUniversalIN4cute5tupleIJiiiiEEENS1_10collective13CollectiveMmaINS1_35MainloopSm100TmaUmmaWarpSpecializedILi14ELi2ELi2ENS5_IJNS4_1CILi1EEESB_SB_EEEEENS5_IJNSA_ILi128EEENSA_ILi256EEENSA_ILi32EEEEEENS_12float_e4m3_tENS5_IJlSB_lEEESI_SJ_NS4_8TiledMMAINS4_8MMA_AtomIJNS4_10MMA_TraitsINS4_19SM100_MMA_F8F6F4_SSEJSI_SI_fSE_SF_NS4_17integral_constantINS4_4UMMA5MajorELSQ_0EEESR_NSO_INSP_7ScaleInELSS_0EEEST_EEEEEENS4_6LayoutISC_NS5_IJNSA_ILi0EEESX_SX_EEEEENS5_IJNS4_10UnderscoreES10_S10_EEEEENS4_13SM90_TMA_LOADENS4_14ComposedLayoutINS4_7SwizzleILi1ELi4ELi3EEENS4_18smem_ptr_flag_bitsILi8EEENSW_INS5_IJNSA_ILi8EEESG_EEENS5_IJSG_SB_EEEEEEEvNS4_8identityES13_S1D_vS1E_EENS_8epilogue10collective18CollectiveEpilogueINS1G_23Sm100TmaWarpSpecializedILi4ELi2ELi64ELb0ELb0EEEJSH_NS5_IJNSW_ISE_SB_EENSW_INSA_ILi64EEESB_EEEEESI_SJ_SI_SJ_NS1G_6fusion15FusionCallbacksIS1K_NS1P_17LinearCombinationISI_fSI_fLNS_15FloatRoundStyleE2EEESH_S1O_JEEENS4_5SM1004TMEM4LOAD26SM100_TMEM_LOAD_32dp32b64xES13_NS14_INS15_ILi2ELi4ELi3EEES18_NSW_INS5_IJS19_S1M_EEENS5_IJS1M_SB_EEEEEEENS4_39AutoVectorizingCopyWithAssumedAlignmentILi128EEENS4_14SM90_TMA_STOREES23_S25_S25_EEEvvEEEEvNT_6ParamsE) ;  /* 0xffffff3802dc7950 */ /* 0x000fea0003c3ffff */
        .weak           $__internal_2_$__cuda_sm10x_tcgen05_guardrail_trap_unallocated_columns_being_dealloced
        .type           $__internal_2_$__cuda_sm10x_tcgen05_guardrail_trap_unallocated_columns_being_dealloced,@function
        .size           $__internal_2_$__cuda_sm10x_tcgen05_guardrail_trap_unallocated_columns_being_dealloced,(.L_x_198 - $__internal_2_$__cuda_sm10x_tcgen05_guardrail_trap_unallocated_columns_being_dealloced)
$__internal_2_$__cuda_sm10x_tcgen05_guardrail_trap_unallocated_columns_being_dealloced:
[----:B------:R-:W-:Y:S05]  /*c490*/  BPT.TRAP 0x1 ;  /* 0x000000040000795c */ /* 0x000fea0000300000 */
[----:B------:R-:W-:-:S04]  /*c4a0*/  HFMA2 R3, -RZ, RZ, 0, 0 ;  /* 0x00000000ff037431 */ /* 0x000fc800000001ff */
[----:B------:R-:W-:Y:S05]  /*c4b0*/  RET.REL.NODEC R2 `(_ZN7cutlass13device_kernelINS_4gemm6kernel13GemmUniversalIN4cute5tupleIJiiiiEEENS1_10collective13CollectiveMmaINS1_35MainloopSm100TmaUmmaWarpSpecializedILi14ELi2ELi2ENS5_IJNS4_1CILi1EEESB_SB_EEEEENS5_IJNSA_ILi128EEENSA_ILi256EEENSA_ILi32EEEEEENS_12float_e4m3_tENS5_IJlSB_lEEESI_SJ_NS4_8TiledMMAINS4_8MMA_AtomIJNS4_10MMA_TraitsINS4_19SM100_MMA_F8F6F4_SSEJSI_SI_fSE_SF_NS4_17integral_constantINS4_4UMMA5MajorELSQ_0EEESR_NSO_INSP_7ScaleInELSS_0EEEST_EEEEEENS4_6LayoutISC_NS5_IJNSA_ILi0EEESX_SX_EEEEENS5_IJNS4_10UnderscoreES10_S10_EEEEENS4_13SM90_TMA_LOADENS4_14ComposedLayoutINS4_7SwizzleILi1ELi4ELi3EEENS4_18smem_ptr_flag_bitsILi8EEENSW_INS5_IJNSA_ILi8EEESG_EEENS5_IJSG_SB_EEEEEEEvNS4_8identityES13_S1D_vS1E_EENS_8epilogue10collective18CollectiveEpilogueINS1G_23Sm100TmaWarpSpecializedILi4ELi2ELi64ELb0ELb0EEEJSH_NS5_IJNSW_ISE_SB_EENSW_INSA_ILi64EEESB_EEEEESI_SJ_SI_SJ_NS1G_6fusion15FusionCallbacksIS1K_NS1P_17LinearCombinationISI_fSI_fLNS_15FloatRoundStyleE2EEESH_S1O_JEEENS4_5SM1004TMEM4LOAD26SM100_TMEM_LOAD_32dp32b64xES13_NS14_INS15_ILi2ELi4ELi3EEES18_NSW_INS5_IJS19_S1M_EEENS5_IJS1M_SB_EEEEEEENS4_39AutoVectorizingCopyWithAssumedAlignmentILi128EEENS4_14SM90_TMA_STOREES23_S25_S25_EEEvvEEEEvNT_6ParamsE) ;  /* 0xffffff3802d07950 */ /* 0x000fea0003c3ffff */
.L_x_197:
[----:B------:R-:W-:-:S00]  /*c4c0*/  BRA `(.L_x_197) ;  /* 0xfffffffc00fc7947 */ /* 0x000fc0000383ffff */
[----:B------:R-:W-:-:S00]  /*c4d0*/  NOP ;  /* 0x0000000000007918 */ /* 0x000fc00000000000 */
        /* <DEDUP_REMOVED lines=10> */
.L_x_198:


//--------------------- .nv.global.init           --------------------------
	.section	.nv.global.init,"aw",@progbits
.nv.global.init:
	.type		$str$27,@object
	.size		$str$27,($str$28 - $str$27)
$str$27:
        /*0000*/ 	.byte	0x28, 0x61, 0x64, 0x64, 0x72, 0x65, 0x73, 0x73, 0x20, 0x26, 0x20, 0x6d, 0x61, 0x73, 0x6b, 0x29
        /*0010*/ 	.byte	0x20, 0x3d, 0x3d, 0x20, 0x30, 0x00
	.type		$str$28,@object
	.size		$str$28,($str$26 - $str$28)
$str$28:
        /*0016*/ 	.byte	0x2f, 0x74, 0x6d, 0x70, 0x2f, 0x63, 0x75, 0x74, 0x6c, 0x61, 0x73, 0x73, 0x5f, 0x73, 0x77, 0x65
        /*0026*/ 	.byte	0x65, 0x70, 0x5f, 0x73, 0x72, 0x63, 0x2f, 0x69, 0x6e, 0x63, 0x6c, 0x75, 0x64, 0x65, 0x2f, 0x63
        /*0036*/ 	.byte	0x75, 0x74, 0x65, 0x2f, 0x70, 0x6f, 0x69, 0x6e, 0x74, 0x65, 0x72, 0x5f, 0x66, 0x6c, 0x61, 0x67
        /*0046*/ 	.byte	0x67, 0x65, 0x64, 0x2e, 0x68, 0x70, 0x70, 0x00
	.type		$str$26,@object
	.size		$str$26,($str$25 - $str$26)
$str$26:
        /*004e*/ 	.byte	0x2f, 0x74, 0x6d, 0x70, 0x2f, 0x63, 0x75, 0x74, 0x6c, 0x61, 0x73, 0x73, 0x5f, 0x73, 0x77, 0x65
        /*005e*/ 	.byte	0x65, 0x70, 0x5f, 0x73, 0x72, 0x63, 0x2f, 0x69, 0x6e, 0x63, 0x6c, 0x75, 0x64, 0x65, 0x2f, 0x63
        /*006e*/ 	.byte	0x75, 0x74, 0x65, 0x2f, 0x61, 0x74, 0x6f, 0x6d, 0x2f, 0x63, 0x6f, 0x70, 0x79, 0x5f, 0x74, 0x72
        /*007e*/ 	.byte	0x61, 0x69, 0x74, 0x73, 0x5f, 0x73, 0x6d, 0x31, 0x30, 0x30, 0x2e, 0x68, 0x70, 0x70, 0x00
	.type		$str$25,@object
	.size		$str$25,(__unnamed_1 - $str$25)
$str$25:
        /*008d*/ 	.byte	0x28, 0x28, 0x75, 0x69, 0x6e, 0x74, 0x33, 0x32, 0x5f, 0x74, 0x28, 0x74, 0x68, 0x72, 0x65, 0x61
        /*009d*/ 	.byte	0x64, 0x49, 0x64, 0x78, 0x2e, 0x78, 0x29, 0x20, 0x2f, 0x20, 0x33, 0x32, 0x29, 0x20, 0x25, 0x20
        /*00ad*/ 	.byte	0x34, 0x29, 0x20, 0x3d, 0x3d, 0x20, 0x28, 0x28, 0x28, 0x74, 0x6d, 0x65, 0x6d, 0x5f, 0x61, 0x64
        /*00bd*/ 	.byte	0x64, 0x72, 0x20, 0x3e, 0x3e, 0x20, 0x31, 0x36, 0x29, 0x20, 0x2f, 0x20, 0x33, 0x32, 0x29, 0x20
        /*00cd*/ 	.byte	0x25, 0x20, 0x34, 0x29, 0x00
	.type		__unnamed_1,@object
	.size		__unnamed_1,(__unnamed_2 - __unnamed_1)
__unnamed_1:
        /*00d2*/ 	.byte	0x61, 0x75, 0x74, 0x6f, 0x20, 0x63, 0x75, 0x74, 0x65, 0x3a, 0x3a, 0x61, 0x73, 0x5f, 0x70, 0x6f
        /* <DEDUP_REMOVED lines=24> */
        /*0262*/ 	.byte	0x43, 0x3c, 0x38, 0x31, 0x39, 0x32, 0x3e, 0x3e, 0x3e, 0x3e, 0x5d, 0x00
	.type		__unnamed_2,@object
	.size		__unnamed_2,(__unnamed_3 - __unnamed_2)
__unnamed_2:
        /* <DEDUP_REMOVED lines=26> */
	.type		__unnamed_3,@object
	.size		__unnamed_3,(.L_3 - __unnamed_3)
__unnamed_3:
        /* <DEDUP_REMOVED lines=42> */
        /*06aa*/ 	.byte	0x3e, 0x3e, 0x3e, 0x3e, 0x5d, 0x00
.L_3:


//--------------------- .nv.shared._ZN7cutlass13device_kernelINS_4gemm6kernel13GemmUniversalIN4cute5tupleIJiiiiEEENS1_10collective13CollectiveMmaINS1_35MainloopSm100TmaUmmaWarpSpecializedILi14ELi2ELi2ENS5_IJNS4_1CILi1EEESB_SB_EEEEENS5_IJNSA_ILi128EEENSA_ILi256EEENSA_ILi32EEEEEENS_12float_e4m3_tENS5_IJlSB_lEEESI_SJ_NS4_8TiledMMAINS4_8MMA_AtomIJNS4_10MMA_TraitsINS4_19SM100_MMA_F8F6F4_SSEJSI_SI_fSE_SF_NS4_17integral_constantINS4_4UMMA5MajorELSQ_0EEESR_NSO_INSP_7ScaleInELSS_0EEEST_EEEEEENS4_6LayoutISC_NS5_IJNSA_ILi0EEESX_SX_EEEEENS5_IJNS4_10UnderscoreES10_S10_EEEEENS4_13SM90_TMA_LOADENS4_14ComposedLayoutINS4_7SwizzleILi1ELi4ELi3EEENS4_18smem_ptr_flag_bitsILi8EEENSW_INS5_IJNSA_ILi8EEESG_EEENS5_IJSG_SB_EEEEEEEvNS4_8identityES13_S1D_vS1E_EENS_8epilogue10collective18CollectiveEpilogueINS1G_23Sm100TmaWarpSpecializedILi4ELi2ELi64ELb0ELb0EEEJSH_NS5_IJNSW_ISE_SB_EENSW_INSA_ILi64EEESB_EEEEESI_SJ_SI_SJ_NS1G_6fusion15FusionCallbacksIS1K_NS1P_17LinearCombinationISI_fSI_fLNS_15FloatRoundStyleE2EEESH_S1O_JEEENS4_5SM1004TMEM4LOAD26SM100_TMEM_LOAD_32dp32b64xES13_NS14_INS15_ILi2ELi4ELi3EEES18_NSW_INS5_IJS19_S1M_EEENS5_IJS1M_SB_EEEEEEENS4_39AutoVectorizingCopyWithAssumedAlignmentILi128EEENS4_14SM90_TMA_STOREES23_S25_S25_EEEvvEEEEvNT_6ParamsE --------------------------
	.section	.nv.shared._ZN7cutlass13device_kernelINS_4gemm6kernel13GemmUniversalIN4cute5tupleIJiiiiEEENS1_10collective13CollectiveMmaINS1_35MainloopSm100TmaUmmaWarpSpecializedILi14ELi2ELi2ENS5_IJNS4_1CILi1EEESB_SB_EEEEENS5_IJNSA_ILi128EEENSA_ILi256EEENSA_ILi32EEEEEENS_12float_e4m3_tENS5_IJlSB_lEEESI_SJ_NS4_8TiledMMAINS4_8MMA_AtomIJNS4_10MMA_TraitsINS4_19SM100_MMA_F8F6F4_SSEJSI_SI_fSE_SF_NS4_17integral_constantINS4_4UMMA5MajorELSQ_0EEESR_NSO_INSP_7ScaleInELSS_0EEEST_EEEEEENS4_6LayoutISC_NS5_IJNSA_ILi0EEESX_SX_EEEEENS5_IJNS4_10UnderscoreES10_S10_EEEEENS4_13SM90_TMA_LOADENS4_14ComposedLayoutINS4_7SwizzleILi1ELi4ELi3EEENS4_18smem_ptr_flag_bitsILi8EEENSW_INS5_IJNSA_ILi8EEESG_EEENS5_IJSG_SB_EEEEEEEvNS4_8identityES13_S1D_vS1E_EENS_8epilogue10collective18CollectiveEpilogueINS1G_23Sm100TmaWarpSpecializedILi4ELi2ELi64ELb0ELb0EEEJSH_NS5_IJNSW_ISE_SB_EENSW_INSA_ILi64EEESB_EEEEESI_SJ_SI_SJ_NS1G_6fusion15FusionCallbacksIS1K_NS1P_17LinearCombinationISI_fSI_fLNS_15FloatRoundStyleE2EEESH_S1O_JEEENS4_5SM1004TMEM4LOAD26SM100_TMEM_LOAD_32dp32b64xES13_NS14_INS15_ILi2ELi4ELi3EEES18_NSW_INS5_IJS19_S1M_EEENS5_IJS1M_SB_EEEEEEENS4_39AutoVectorizingCopyWithAssumedAlignmentILi128EEENS4_14SM90_TMA_STOREES23_S25_S25_EEEvvEEEEvNT_6ParamsE,"aw",@nobits
	.sectionflags	@""
	.align	16
	.zero		1024


//--------------------- .nv.shared.reserved.0     --------------------------
	.section	.nv.shared.reserved.0,"aw",@nobits
	.weak		__nv_reservedSMEM_offset_0_alias
	.size		__nv_reservedSMEM_offset_0_alias, 0, 64
	.other		__nv_reservedSMEM_offset_0_alias,@"STO_CUDA_RESERVED_SHARED STV_DEFAULT"
__nv_reservedSMEM_offset_0_alias:
	.zero		0
.nv.shared.reserved.0:
	.zero		64
	.weak		__nv_reservedSMEM_tcgen05_partition
	.type		__nv_reservedSMEM_tcgen05_partition,@object
	.size		__nv_reservedSMEM_tcgen05_partition,(.L_0 - __nv_reservedSMEM_tcgen05_partition)
__nv_reservedSMEM_tcgen05_partition:
	.zero		32
.L_0:


//--------------------- .nv.global                --------------------------
	.section	.nv.global,"aw",@nobits
.nv.global:
	.type		_ZN39_INTERNAL_2ff9e52e_4_k_cu_95d243ca_73824cute1_E,@object
	.size		_ZN39_INTERNAL_2ff9e52e_4_k_cu_95d243ca_73824cute1_E,(_ZN39_INTERNAL_2ff9e52e_4_k_cu_95d243ca_73824cuda3std3__45__cpo6cbeginE - _ZN39_INTERNAL_2ff9e52e_4_k_cu_95d243ca_73824cute1_E)
_ZN39_INTERNAL_2ff9e52e_4_k_cu_95d243ca_73824cute1_E:
	.zero		1
	.type		_ZN39_INTERNAL_2ff9e52e_4_k_cu_95d243ca_73824cuda3std3__45__cpo6cbeginE,@object
	.size		_ZN39_INTERNAL_2ff9e52e_4_k_cu_95d243ca_73824cuda3std3__45__cpo6cbeginE,(_ZN39_INTERNAL_2ff9e52e_4_k_cu_95d243ca_73824cuda3std3__48in_placeE - _ZN39_INTERNAL_2ff9e52e_4_k_cu_95d243ca_73824cuda3std3__45__cpo6cbeginE)
_ZN39_INTERNAL_2ff9e52e_4_k_cu_95d243ca_73824cuda3std3__45__cpo6cbeginE:
	.zero		1
	.type		_ZN39_INTERNAL_2ff9e52e_4_k_cu_95d243ca_73824cuda3std3__48in_placeE,@object
	.size		_ZN39_INTERNAL_2ff9e52e_4_k_cu_95d243ca_73824cuda3std3__48in_placeE,(_ZN39_INTERNAL_2ff9e52e_4_k_cu_95d243ca_73824cuda3std6ranges3__45__cpo9iter_moveE - _ZN39_INTERNAL_2ff9e52e_4_k_cu_95d243ca_73824cuda3std3__48in_placeE)
_ZN39_INTERNAL_2ff9e52e_4_k_cu_95d243ca_73824cuda3std3__48in_placeE:
	.zero		1
	.type		_ZN39_INTERNAL_2ff9e52e_4_k_cu_95d243ca_73824cuda3std6ranges3__45__cpo9iter_moveE,@object
	.size		_ZN39_INTERNAL_2ff9e52e_4_k_cu_95d243ca_73824cuda3std6ranges3__45__cpo9iter_moveE,(_ZN39_INTERNAL_2ff9e52e_4_k_cu_95d243ca_73824cuda3std3__45__cpo5beginE - _ZN39_INTERNAL_2ff9e52e_4_k_cu_95d243ca_73824cuda3std6ranges3__45__cpo9iter_moveE)
_ZN39_INTERNAL_2ff9e52e_4_k_cu_95d243ca_73824cuda3std6ranges3__45__cpo9iter_moveE:
	.zero		1
	.type		_ZN39_INTERNAL_2ff9e52e_4_k_cu_95d243ca_73824cuda3std3__45__cpo5beginE,@object
	.size		_ZN39_INTERNAL_2ff9e52e_4_k_cu_95d243ca_73824cuda3std3__45__cpo5beginE,(_ZN39_INTERNAL_2ff9e52e_4_k_cu_95d243ca_73824cuda3std3__441_GLOBAL__N__2ff9e52e_4_k_cu_95d243ca_73826ignoreE - _ZN39_INTERNAL_2ff9e52e_4_k_cu_95d243ca_73824cuda3std3__45__cpo5beginE)
_ZN39_INTERNAL_2ff9e52e_4_k_cu_95d243ca_73824cuda3std3__45__cpo5beginE:
	.zero		1
	.type		_ZN39_INTERNAL_2ff9e52e_4_k_cu_95d243ca_73824cuda3std3__441_GLOBAL__N__2ff9e52e_4_k_cu_95d243ca_73826ignoreE,@object
	.size		_ZN39_INTERNAL_2ff9e52e_4_k_cu_95d243ca_73824cuda3std3__441_GLOBAL__N__2ff9e52e_4_k_cu_95d243ca_73826ignoreE,(_ZN39_INTERNAL_2ff9e52e_4_k_cu_95d243ca_73824cute7productE - _ZN39_INTERNAL_2ff9e52e_4_k_cu_95d243ca_73824cuda3std3__441_GLOBAL__N__2ff9e52e_4_k_cu_95d243ca_73826ignoreE)
_ZN39_INTERNAL_2ff9e52e_4_k_cu_95d243ca_73824cuda3std3__441_GLOBAL__N__2ff9e52e_4_k_cu_95d243ca_73826ignoreE:
	.zero		1
	.type		_ZN39_INTERNAL_2ff9e52e_4_k_cu_95d243ca_73824cute7productE,@object
	.size		_ZN39_INTERNAL_2ff9e52e_4_k_cu_95d243ca_73824cute7productE,(_ZN39_INTERNAL_2ff9e52e_4_k_cu_95d243ca_73824cuda3std3__45__cpo3endE - _ZN39_INTERNAL_2ff9e52e_4_k_cu_95d243ca_73824cute7productE)
_ZN39_INTERNAL_2ff9e52e_4_k_cu_95d243ca_73824cute7productE:
	.zero		1
	.type		_ZN39_INTERNAL_2ff9e52e_4_k_cu_95d243ca_73824cuda3std3__45__cpo3endE,@object
	.size		_ZN39_INTERNAL_2ff9e52e_4_k_cu_95d243ca_73824cuda3std3__45__cpo3endE,(_ZN39_INTERNAL_2ff9e52e_4_k_cu_95d243ca_73824cuda3std3__419piecewise_constructE - _ZN39_INTERNAL_2ff9e52e_4_k_cu_95d243ca_73824cuda3std3__45__cpo3endE)
_ZN39_INTERNAL_2ff9e52e_4_k_cu_95d243ca_73824cuda3std3__45__cpo3endE:
	.zero		1
	.type		_ZN39_INTERNAL_2ff9e52e_4_k_cu_95d243ca_73824cuda3std3__419piecewise_constructE,@object
	.size		_ZN39_INTERNAL_2ff9e52e_4_k_cu_95d243ca_73824cuda3std3__419piecewise_constructE,(_ZN39_INTERNAL_2ff9e52e_4_k_cu_95d243ca_73824cuda3std3__45__cpo4cendE - _ZN39_INTERNAL_2ff9e52e_4_k_cu_95d243ca_73824cuda3std3__419piecewise_constructE)
_ZN39_INTERNAL_2ff9e52e_4_k_cu_95d243ca_73824cuda3std3__419piecewise_constructE:
	.zero		1
	.type		_ZN39_INTERNAL_2ff9e52e_4_k_cu_95d243ca_73824cuda3std3__45__cpo4cendE,@object
	.size		_ZN39_INTERNAL_2ff9e52e_4_k_cu_95d243ca_73824cuda3std3__45__cpo4cendE,(_ZN39_INTERNAL_2ff9e52e_4_k_cu_95d243ca_73824cuda3std6ranges3__45__cpo4swapE - _ZN39_INTERNAL_2ff9e52e_4_k_cu_95d243ca_73824cuda3std3__45__cpo4cendE)
_ZN39_INTERNAL_2ff9e52e_4_k_cu_95d243ca_73824cuda3std3__45__cpo4cendE:
	.zero		1
	.type		_ZN39_INTERNAL_2ff9e52e_4_k_cu_95d243ca_73824cuda3std6ranges3__45__cpo4swapE,@object
	.size		_ZN39_INTERNAL_2ff9e52e_4_k_cu_95d243ca_73824cuda3std6ranges3__45__cpo4swapE,(.L_11 - _ZN39_INTERNAL_2ff9e52e_4_k_cu_95d243ca_73824cuda3std6ranges3__45__cpo4swapE)
_ZN39_INTERNAL_2ff9e52e_4_k_cu_95d243ca_73824cuda3std6ranges3__45__cpo4swapE:
	.zero		1
.L_11:


//--------------------- .nv.constant0._ZN7cutlass13device_kernelINS_4gemm6kernel13GemmUniversalIN4cute5tupleIJiiiiEEENS1_10collective13CollectiveMmaINS1_35MainloopSm100TmaUmmaWarpSpecializedILi14ELi2ELi2ENS5_IJNS4_1CILi1EEESB_SB_EEEEENS5_IJNSA_ILi128EEENSA_ILi256EEENSA_ILi32EEEEEENS_12float_e4m3_tENS5_IJlSB_lEEESI_SJ_NS4_8TiledMMAINS4_8MMA_AtomIJNS4_10MMA_TraitsINS4_19SM100_MMA_F8F6F4_SSEJSI_SI_fSE_SF_NS4_17integral_constantINS4_4UMMA5MajorELSQ_0EEESR_NSO_INSP_7ScaleInELSS_0EEEST_EEEEEENS4_6LayoutISC_NS5_IJNSA_ILi0EEESX_SX_EEEEENS5_IJNS4_10UnderscoreES10_S10_EEEEENS4_13SM90_TMA_LOADENS4_14ComposedLayoutINS4_7SwizzleILi1ELi4ELi3EEENS4_18smem_ptr_flag_bitsILi8EEENSW_INS5_IJNSA_ILi8EEESG_EEENS5_IJSG_SB_EEEEEEEvNS4_8identityES13_S1D_vS1E_EENS_8epilogue10collective18CollectiveEpilogueINS1G_23Sm100TmaWarpSpecializedILi4ELi2ELi64ELb0ELb0EEEJSH_NS5_IJNSW_ISE_SB_EENSW_INSA_ILi64EEESB_EEEEESI_SJ_SI_SJ_NS1G_6fusion15FusionCallbacksIS1K_NS1P_17LinearCombinationISI_fSI_fLNS_15FloatRoundStyleE2EEESH_S1O_JEEENS4_5SM1004TMEM4LOAD26SM100_TMEM_LOAD_32dp32b64xES13_NS14_INS15_ILi2ELi4ELi3EEES18_NSW_INS5_IJS19_S1M_EEENS5_IJS1M_SB_EEEEEEENS4_39AutoVectorizingCopyWithAssumedAlignmentILi128EEENS4_14SM90_TMA_STOREES23_S25_S25_EEEvvEEEEvNT_6ParamsE --------------------------
	.section	.nv.constant0._ZN7cutlass13device_kernelINS_4gemm6kernel13GemmUniversalIN4cute5tupleIJiiiiEEENS1_10collective13CollectiveMmaINS1_35MainloopSm100TmaUmmaWarpSpecializedILi14ELi2ELi2ENS5_IJNS4_1CILi1EEESB_SB_EEEEENS5_IJNSA_ILi128EEENSA_ILi256EEENSA_ILi32EEEEEENS_12float_e4m3_tENS5_IJlSB_lEEESI_SJ_NS4_8TiledMMAINS4_8MMA_AtomIJNS4_10MMA_TraitsINS4_19SM100_MMA_F8F6F4_SSEJSI_SI_fSE_SF_NS4_17integral_constantINS4_4UMMA5MajorELSQ_0EEESR_NSO_INSP_7ScaleInELSS_0EEEST_EEEEEENS4_6LayoutISC_NS5_IJNSA_ILi0EEESX_SX_EEEEENS5_IJNS4_10UnderscoreES10_S10_EEEEENS4_13SM90_TMA_LOADENS4_14ComposedLayoutINS4_7SwizzleILi1ELi4ELi3EEENS4_18smem_ptr_flag_bitsILi8EEENSW_INS5_IJNSA_ILi8EEESG_EEENS5_IJSG_SB_EEEEEEEvNS4_8identityES13_S1D_vS1E_EENS_8epilogue10collective18CollectiveEpilogueINS1G_23Sm100TmaWarpSpecializedILi4ELi2ELi64ELb0ELb0EEEJSH_NS5_IJNSW_ISE_SB_EENSW_INSA_ILi64EEESB_EEEEESI_SJ_SI_SJ_NS1G_6fusion15FusionCallbacksIS1K_NS1P_17LinearCombinationISI_fSI_fLNS_15FloatRoundStyleE2EEESH_S1O_JEEENS4_5SM1004TMEM4LOAD26SM100_TMEM_LOAD_32dp32b64xES13_NS14_INS15_ILi2ELi4ELi3EEES18_NSW_INS5_IJS19_S1M_EEENS5_IJS1M_SB_EEEEEEENS4_39AutoVectorizingCopyWithAssumedAlignmentILi128EEENS4_14SM90_TMA_STOREES23_S25_S25_EEEvvEEEEvNT_6ParamsE,"a",@progbits
	.sectionflags	@""
	.align	4
.nv.constant0._ZN7cutlass13device_kernelINS_4gemm6kernel13GemmUniversalIN4cute5tupleIJiiiiEEENS1_10collective13CollectiveMmaINS1_35MainloopSm100TmaUmmaWarpSpecializedILi14ELi2ELi2ENS5_IJNS4_1CILi1EEESB_SB_EEEEENS5_IJNSA_ILi128EEENSA_ILi256EEENSA_ILi32EEEEEENS_12float_e4m3_tENS5_IJlSB_lEEESI_SJ_NS4_8TiledMMAINS4_8MMA_AtomIJNS4_10MMA_TraitsINS4_19SM100_MMA_F8F6F4_SSEJSI_SI_fSE_SF_NS4_17integral_constantINS4_4UMMA5MajorELSQ_0EEESR_NSO_INSP_7ScaleInELSS_0EEEST_EEEEEENS4_6LayoutISC_NS5_IJNSA_ILi0EEESX_SX_EEEEENS5_IJNS4_10UnderscoreES10_S10_EEEEENS4_13SM90_TMA_LOADENS4_14ComposedLayoutINS4_7SwizzleILi1ELi4ELi3EEENS4_18smem_ptr_flag_bitsILi8EEENSW_INS5_IJNSA_ILi8EEESG_EEENS5_IJSG_SB_EEEEEEEvNS4_8identityES13_S1D_vS1E_EENS_8epilogue10collective18CollectiveEpilogueINS1G_23Sm100TmaWarpSpecializedILi4ELi2ELi64ELb0ELb0EEEJSH_NS5_IJNSW_ISE_SB_EENSW_INSA_ILi64EEESB_EEEEESI_SJ_SI_SJ_NS1G_6fusion15FusionCallbacksIS1K_NS1P_17LinearCombinationISI_fSI_fLNS_15FloatRoundStyleE2EEESH_S1O_JEEENS4_5SM1004TMEM4LOAD26SM100_TMEM_LOAD_32dp32b64xES13_NS14_INS15_ILi2ELi4ELi3EEES18_NSW_INS5_IJS19_S1M_EEENS5_IJS1M_SB_EEEEEEENS4_39AutoVectorizingCopyWithAssumedAlignmentILi128EEENS4_14SM90_TMA_STOREES23_S25_S25_EEEvvEEEEvNT_6ParamsE:
	.zero		2944


//--------------------- SYMBOLS --------------------------

	.type		.nv.reservedSmem.offset0,@object
	.size		.nv.reservedSmem.offset0,0x4
	.type		.nv.reservedSmem.cap,@object
	.size		.nv.reservedSmem.cap,0x4
	.type		__assertfail,@function
